// auto-generated by cutlass_sweep.gemm — config: {"arch": "sm_100", "cluster_m": 2, "cluster_n": 4, "dtype": "fp16", "dtype_b": "fp16", "layout": "nt", "stages": 0, "tile_k": 32, "tile_m": 64, "tile_n": 64}
#include "cutlass/cutlass.h"
#include "cutlass/gemm/collective/collective_builder.hpp"
#include "cutlass/gemm/device/gemm_universal_adapter.h"
#include "cutlass/gemm/kernel/gemm_universal.hpp"
#include "cutlass/epilogue/collective/collective_builder.hpp"

using ElemA = cutlass::half_t;
using ElemB = cutlass::half_t;
using ElemCD = cutlass::half_t;
using Acc  = float;
using TileShape    = cute::Shape<cute::_64, cute::_64, cute::_32>;
using ClusterShape = cute::Shape<cute::_2, cute::_4, cute::_1>;

using CollectiveEpilogue = typename cutlass::epilogue::collective::CollectiveBuilder<
    cutlass::arch::Sm100, cutlass::arch::OpClassTensorOp,
    TileShape, ClusterShape,
    cutlass::epilogue::collective::EpilogueTileAuto,
    Acc, Acc,
    ElemCD, cutlass::layout::RowMajor, 128 / cutlass::sizeof_bits<ElemCD>::value,
    ElemCD, cutlass::layout::RowMajor, 128 / cutlass::sizeof_bits<ElemCD>::value,
    cutlass::epilogue::collective::EpilogueScheduleAuto
  >::CollectiveOp;

using CollectiveMainloop = typename cutlass::gemm::collective::CollectiveBuilder<
    cutlass::arch::Sm100, cutlass::arch::OpClassTensorOp,
    ElemA, cutlass::layout::RowMajor, 128 / cutlass::sizeof_bits<ElemA>::value,
    ElemB, cutlass::layout::ColumnMajor, 128 / cutlass::sizeof_bits<ElemB>::value,
    Acc,
    TileShape, ClusterShape,
    cutlass::gemm::collective::StageCountAutoCarveout<static_cast<int>(sizeof(typename CollectiveEpilogue::SharedStorage))>,
    cutlass::gemm::collective::KernelScheduleAuto
  >::CollectiveOp;

using GemmKernel = cutlass::gemm::kernel::GemmUniversal<
    cute::Shape<int,int,int,int>,
    CollectiveMainloop,
    CollectiveEpilogue
>;
using Gemm = cutlass::gemm::device::GemmUniversalAdapter<GemmKernel>;

// Force the device kernel symbol into the cubin without needing a host main.
auto* _anchor = &cutlass::device_kernel<GemmKernel>;


// ===== COMPILED SASS (sm_100a) =====

	.target	sm_100a

	.elftype	@"ET_EXEC"


//--------------------- .note.nv.tkinfo           --------------------------
	.section	.note.nv.tkinfo,"",@"SHT_NOTE"
	.sectionflags	@"SHF_NOTE_NV_TKINFO"
	.tkinfo
        /*0018*/ 	.word	0x00000002
        /*0030*/ 	.string	""
        /*0030*/ 	.string	"ptxas"
        /*0030*/ 	.string	"Cuda compilation tools, release 13.0, V13.0.88"
        /*0030*/ 	.string	"Build cuda_13.0.r13.0/compiler.36424714_0"
        /*0030*/ 	.string	"-arch sm_100a -m 64 "



//--------------------- .note.nv.cuinfo           --------------------------
	.section	.note.nv.cuinfo,"",@"SHT_NOTE"
	.sectionflags	@"SHF_NOTE_NV_CUINFO"
        /*0018*/ 	.short	0x0002
        /*001a*/ 	.short	0x0064
        /*001c*/ 	.short	0x0082
	.zero		2


//--------------------- .nv.info                  --------------------------
	.section	.nv.info,"",@"SHT_CUDA_INFO"
	.align	4


	//----- nvinfo : EIATTR_REGCOUNT
	.align		4
        /*0000*/ 	.byte	0x04, 0x2f
        /*0002*/ 	.short	(.L_19 - .L_18)
	.align		4
.L_18:
        /*0004*/ 	.word	index@(_ZN7cutlass13device_kernelINS_4gemm6kernel13GemmUniversalIN4cute5tupleIJiiiiEEENS1_10collective13CollectiveMmaINS1_35MainloopSm100TmaUmmaWarpSpecializedILi26ELi2ELi4ENS5_IJNS4_1CILi2EEENSA_ILi4EEENSA_ILi1EEEEEEEENS5_IJNSA_ILi64EEESG_NSA_ILi32EEEEEENS_6half_tENS5_IJlSD_lEEESJ_SK_NS4_8TiledMMAINS4_8MMA_AtomIJNS4_20SM100_MMA_F16BF16_SSISJ_SJ_fLi64ELi64ELNS4_4UMMA5MajorE0ELSP_0ELNSO_7ScaleInE0ELSQ_0EEEEEENS4_6LayoutINS5_IJSD_SD_SD_EEENS5_IJNSA_ILi0EEESV_SV_EEEEENS5_IJNS4_10UnderscoreESY_SY_EEEEENS4_23SM90_TMA_LOAD_MULTICASTENS4_14ComposedLayoutINS4_7SwizzleILi2ELi4ELi3EEENS4_18smem_ptr_flag_bitsILi16EEENST_INS5_IJNSA_ILi8EEESH_EEENS5_IJSH_SD_EEEEEEEvNS4_8identityES11_S1B_vS1C_EENS_8epilogue10collective18CollectiveEpilogueINS1E_23Sm100TmaWarpSpecializedILi3ELi2ELi16ELb1ELb0EEEJSI_NS5_IJNST_ISG_SD_EENST_ISH_SD_EEEEESJ_SK_SJ_SK_NS1E_6fusion15FusionCallbacksIS1I_NS1M_17LinearCombinationISJ_fSJ_fLNS_15FloatRoundStyleE2EEESI_S1L_JEEENS4_5SM1004TMEM4LOAD26SM100_TMEM_LOAD_16dp256b4xENS4_13SM90_TMA_LOADES1B_NS4_17SM75_U32x4_LDSM_NENS4_14SM90_TMA_STOREES1B_NS4_17SM90_U32x4_STSM_NENS4_39AutoVectorizingCopyWithAssumedAlignmentILi128EEEEEEvvEEEEvNT_6ParamsE)
        /*0008*/ 	.word	0x00000046


	//----- nvinfo : EIATTR_FRAME_SIZE
	.align		4
.L_19:
        /*000c*/ 	.byte	0x04, 0x11
        /*000e*/ 	.short	(.L_21 - .L_20)
	.align		4
.L_20:
        /*0010*/ 	.word	index@($__internal_2_$__cuda_sm10x_tcgen05_guardrail_trap_unallocated_columns_being_dealloced)
        /*0014*/ 	.word	0x00000000


	//----- nvinfo : EIATTR_FRAME_SIZE
	.align		4
.L_21:
        /*0018*/ 	.byte	0x04, 0x11
        /*001a*/ 	.short	(.L_23 - .L_22)
	.align		4
.L_22:
        /*001c*/ 	.word	index@($__internal_1_$__cuda_sm10x_tcgen05_guardrail_trap_phase_invalid_during_alloc)
        /*0020*/ 	.word	0x00000000


	//----- nvinfo : EIATTR_FRAME_SIZE
	.align		4
.L_23:
        /*0024*/ 	.byte	0x04, 0x11
        /*0026*/ 	.short	(.L_25 - .L_24)
	.align		4
.L_24:
        /*0028*/ 	.word	index@($__internal_0_$__cuda_sm10x_tcgen05_guardrail_trap_col_being_dealloced_not_returned_by_alloc)
        /*002c*/ 	.word	0x00000000


	//----- nvinfo : EIATTR_FRAME_SIZE
	.align		4
.L_25:
        /*0030*/ 	.byte	0x04, 0x11
        /*0032*/ 	.short	(.L_27 - .L_26)
	.align		4
.L_26:
        /*0034*/ 	.word	index@(_ZN7cutlass13device_kernelINS_4gemm6kernel13GemmUniversalIN4cute5tupleIJiiiiEEENS1_10collective13CollectiveMmaINS1_35MainloopSm100TmaUmmaWarpSpecializedILi26ELi2ELi4ENS5_IJNS4_1CILi2EEENSA_ILi4EEENSA_ILi1EEEEEEEENS5_IJNSA_ILi64EEESG_NSA_ILi32EEEEEENS_6half_tENS5_IJlSD_lEEESJ_SK_NS4_8TiledMMAINS4_8MMA_AtomIJNS4_20SM100_MMA_F16BF16_SSISJ_SJ_fLi64ELi64ELNS4_4UMMA5MajorE0ELSP_0ELNSO_7ScaleInE0ELSQ_0EEEEEENS4_6LayoutINS5_IJSD_SD_SD_EEENS5_IJNSA_ILi0EEESV_SV_EEEEENS5_IJNS4_10UnderscoreESY_SY_EEEEENS4_23SM90_TMA_LOAD_MULTICASTENS4_14ComposedLayoutINS4_7SwizzleILi2ELi4ELi3EEENS4_18smem_ptr_flag_bitsILi16EEENST_INS5_IJNSA_ILi8EEESH_EEENS5_IJSH_SD_EEEEEEEvNS4_8identityES11_S1B_vS1C_EENS_8epilogue10collective18CollectiveEpilogueINS1E_23Sm100TmaWarpSpecializedILi3ELi2ELi16ELb1ELb0EEEJSI_NS5_IJNST_ISG_SD_EENST_ISH_SD_EEEEESJ_SK_SJ_SK_NS1E_6fusion15FusionCallbacksIS1I_NS1M_17LinearCombinationISJ_fSJ_fLNS_15FloatRoundStyleE2EEESI_S1L_JEEENS4_5SM1004TMEM4LOAD26SM100_TMEM_LOAD_16dp256b4xENS4_13SM90_TMA_LOADES1B_NS4_17SM75_U32x4_LDSM_NENS4_14SM90_TMA_STOREES1B_NS4_17SM90_U32x4_STSM_NENS4_39AutoVectorizingCopyWithAssumedAlignmentILi128EEEEEEvvEEEEvNT_6ParamsE)
        /*0038*/ 	.word	0x00000000


	//----- nvinfo : EIATTR_MIN_STACK_SIZE
	.align		4
.L_27:
        /*003c*/ 	.byte	0x04, 0x12
        /*003e*/ 	.short	(.L_29 - .L_28)
	.align		4
.L_28:
        /*0040*/ 	.word	index@(_ZN7cutlass13device_kernelINS_4gemm6kernel13GemmUniversalIN4cute5tupleIJiiiiEEENS1_10collective13CollectiveMmaINS1_35MainloopSm100TmaUmmaWarpSpecializedILi26ELi2ELi4ENS5_IJNS4_1CILi2EEENSA_ILi4EEENSA_ILi1EEEEEEEENS5_IJNSA_ILi64EEESG_NSA_ILi32EEEEEENS_6half_tENS5_IJlSD_lEEESJ_SK_NS4_8TiledMMAINS4_8MMA_AtomIJNS4_20SM100_MMA_F16BF16_SSISJ_SJ_fLi64ELi64ELNS4_4UMMA5MajorE0ELSP_0ELNSO_7ScaleInE0ELSQ_0EEEEEENS4_6LayoutINS5_IJSD_SD_SD_EEENS5_IJNSA_ILi0EEESV_SV_EEEEENS5_IJNS4_10UnderscoreESY_SY_EEEEENS4_23SM90_TMA_LOAD_MULTICASTENS4_14ComposedLayoutINS4_7SwizzleILi2ELi4ELi3EEENS4_18smem_ptr_flag_bitsILi16EEENST_INS5_IJNSA_ILi8EEESH_EEENS5_IJSH_SD_EEEEEEEvNS4_8identityES11_S1B_vS1C_EENS_8epilogue10collective18CollectiveEpilogueINS1E_23Sm100TmaWarpSpecializedILi3ELi2ELi16ELb1ELb0EEEJSI_NS5_IJNST_ISG_SD_EENST_ISH_SD_EEEEESJ_SK_SJ_SK_NS1E_6fusion15FusionCallbacksIS1I_NS1M_17LinearCombinationISJ_fSJ_fLNS_15FloatRoundStyleE2EEESI_S1L_JEEENS4_5SM1004TMEM4LOAD26SM100_TMEM_LOAD_16dp256b4xENS4_13SM90_TMA_LOADES1B_NS4_17SM75_U32x4_LDSM_NENS4_14SM90_TMA_STOREES1B_NS4_17SM90_U32x4_STSM_NENS4_39AutoVectorizingCopyWithAssumedAlignmentILi128EEEEEEvvEEEEvNT_6ParamsE)
        /*0044*/ 	.word	0x00000000
.L_29:


//--------------------- .nv.compat                --------------------------
	.section	.nv.compat,"",@"SHT_CUDA_COMPAT_INFO"
	.align	4
        /*0000*/ 	.byte	0x02, 0x09, 0x01, 0x00, 0x02, 0x02, 0x02, 0x00, 0x02, 0x05, 0x05, 0x00, 0x03, 0x07, 0x01, 0x01
        /*0010*/ 	.byte	0x02, 0x03, 0x01, 0x00, 0x02, 0x06, 0x01, 0x00, 0x04, 0x0b, 0x08, 0x00, 0x09, 0x00, 0x00, 0x00
        /*0020*/ 	.byte	0x00, 0x00, 0x00, 0x00


//--------------------- .nv.info._ZN7cutlass13device_kernelINS_4gemm6kernel13GemmUniversalIN4cute5tupleIJiiiiEEENS1_10collective13CollectiveMmaINS1_35MainloopSm100TmaUmmaWarpSpecializedILi26ELi2ELi4ENS5_IJNS4_1CILi2EEENSA_ILi4EEENSA_ILi1EEEEEEEENS5_IJNSA_ILi64EEESG_NSA_ILi32EEEEEENS_6half_tENS5_IJlSD_lEEESJ_SK_NS4_8TiledMMAINS4_8MMA_AtomIJNS4_20SM100_MMA_F16BF16_SSISJ_SJ_fLi64ELi64ELNS4_4UMMA5MajorE0ELSP_0ELNSO_7ScaleInE0ELSQ_0EEEEEENS4_6LayoutINS5_IJSD_SD_SD_EEENS5_IJNSA_ILi0EEESV_SV_EEEEENS5_IJNS4_10UnderscoreESY_SY_EEEEENS4_23SM90_TMA_LOAD_MULTICASTENS4_14ComposedLayoutINS4_7SwizzleILi2ELi4ELi3EEENS4_18smem_ptr_flag_bitsILi16EEENST_INS5_IJNSA_ILi8EEESH_EEENS5_IJSH_SD_EEEEEEEvNS4_8identityES11_S1B_vS1C_EENS_8epilogue10collective18CollectiveEpilogueINS1E_23Sm100TmaWarpSpecializedILi3ELi2ELi16ELb1ELb0EEEJSI_NS5_IJNST_ISG_SD_EENST_ISH_SD_EEEEESJ_SK_SJ_SK_NS1E_6fusion15FusionCallbacksIS1I_NS1M_17LinearCombinationISJ_fSJ_fLNS_15FloatRoundStyleE2EEESI_S1L_JEEENS4_5SM1004TMEM4LOAD26SM100_TMEM_LOAD_16dp256b4xENS4_13SM90_TMA_LOADES1B_NS4_17SM75_U32x4_LDSM_NENS4_14SM90_TMA_STOREES1B_NS4_17SM90_U32x4_STSM_NENS4_39AutoVectorizingCopyWithAssumedAlignmentILi128EEEEEEvvEEEEvNT_6ParamsE --------------------------
	.section	.nv.info._ZN7cutlass13device_kernelINS_4gemm6kernel13GemmUniversalIN4cute5tupleIJiiiiEEENS1_10collective13CollectiveMmaINS1_35MainloopSm100TmaUmmaWarpSpecializedILi26ELi2ELi4ENS5_IJNS4_1CILi2EEENSA_ILi4EEENSA_ILi1EEEEEEEENS5_IJNSA_ILi64EEESG_NSA_ILi32EEEEEENS_6half_tENS5_IJlSD_lEEESJ_SK_NS4_8TiledMMAINS4_8MMA_AtomIJNS4_20SM100_MMA_F16BF16_SSISJ_SJ_fLi64ELi64ELNS4_4UMMA5MajorE0ELSP_0ELNSO_7ScaleInE0ELSQ_0EEEEEENS4_6LayoutINS5_IJSD_SD_SD_EEENS5_IJNSA_ILi0EEESV_SV_EEEEENS5_IJNS4_10UnderscoreESY_SY_EEEEENS4_23SM90_TMA_LOAD_MULTICASTENS4_14ComposedLayoutINS4_7SwizzleILi2ELi4ELi3EEENS4_18smem_ptr_flag_bitsILi16EEENST_INS5_IJNSA_ILi8EEESH_EEENS5_IJSH_SD_EEEEEEEvNS4_8identityES11_S1B_vS1C_EENS_8epilogue10collective18CollectiveEpilogueINS1E_23Sm100TmaWarpSpecializedILi3ELi2ELi16ELb1ELb0EEEJSI_NS5_IJNST_ISG_SD_EENST_ISH_SD_EEEEESJ_SK_SJ_SK_NS1E_6fusion15FusionCallbacksIS1I_NS1M_17LinearCombinationISJ_fSJ_fLNS_15FloatRoundStyleE2EEESI_S1L_JEEENS4_5SM1004TMEM4LOAD26SM100_TMEM_LOAD_16dp256b4xENS4_13SM90_TMA_LOADES1B_NS4_17SM75_U32x4_LDSM_NENS4_14SM90_TMA_STOREES1B_NS4_17SM90_U32x4_STSM_NENS4_39AutoVectorizingCopyWithAssumedAlignmentILi128EEEEEEvvEEEEvNT_6ParamsE,"",@"SHT_CUDA_INFO"
	.sectionflags	@""
	.align	4


	//----- nvinfo : EIATTR_CUDA_API_VERSION
	.align		4
        /*0000*/ 	.byte	0x04, 0x37
        /*0002*/ 	.short	(.L_31 - .L_30)
.L_30:
        /*0004*/ 	.word	0x00000082


	//----- nvinfo : EIATTR_KPARAM_INFO
	.align		4
.L_31:
        /*0008*/ 	.byte	0x04, 0x17
        /*000a*/ 	.short	(.L_33 - .L_32)
.L_32:
        /*000c*/ 	.word	0x00000000
        /*0010*/ 	.short	0x0000
        /*0012*/ 	.short	0x0000
        /*0014*/ 	.byte	0x00, 0xf0, 0x01, 0x20


	//----- nvinfo : EIATTR_AT_ENTRY_FRAGMENTS
	.align		4
.L_33:
        /*0018*/ 	.byte	0x04, 0x4f
        /*001a*/ 	.short	(.L_35 - .L_34)


	//   ....[0]....
.L_34:
        /*001c*/ 	.word	0x00000006


	//----- nvinfo : EIATTR_RESERVED_SMEM_USED
	.align		4
.L_35:
        /*0020*/ 	.byte	0x01, 0x41
	.zero		2


	//----- nvinfo : EIATTR_SPARSE_MMA_MASK
	.align		4
        /*0024*/ 	.byte	0x03, 0x50
        /*0026*/ 	.short	0x0000


	//----- nvinfo : EIATTR_TCGEN05_1CTA_USED
	.align		4
        /*0028*/ 	.byte	0x01, 0x51
	.zero		2


	//----- nvinfo : EIATTR_MAXREG_COUNT
	.align		4
        /*002c*/ 	.byte	0x03, 0x1b
        /*002e*/ 	.short	0x00ff


	//----- nvinfo : EIATTR_NUM_BARRIERS
	.align		4
        /*0030*/ 	.byte	0x02, 0x4c
        /*0032*/ 	.byte	0x07
	.zero		1


	//----- nvinfo : EIATTR_EXTERNS
	.align		4
        /*0034*/ 	.byte	0x04, 0x0f
        /*0036*/ 	.short	(.L_37 - .L_36)


	//   ....[0]....
	.align		4
.L_36:
        /*0038*/ 	.word	index@(__assertfail)


	//----- nvinfo : EIATTR_MERCURY_ISA_VERSION
	.align		4
.L_37:
        /*003c*/ 	.byte	0x03, 0x5f
        /*003e*/ 	.short	0x0101


	//----- nvinfo : EIATTR_INT_WARP_WIDE_INSTR_OFFSETS
	.align		4
        /*0040*/ 	.byte	0x04, 0x31
        /*0042*/ 	.short	(.L_39 - .L_38)


	//   ....[0]....
.L_38:
        /*0044*/ 	.word	0x00004de0


	//   ....[1]....
        /*0048*/ 	.word	0x00004e10


	//   ....[2]....
        /*004c*/ 	.word	0x00004e30


	//   ....[3]....
        /*0050*/ 	.word	0x00005a00


	//   ....[4]....
        /*0054*/ 	.word	0x00005a80


	//   ....[5]....
        /*0058*/ 	.word	0x00005b80


	//   ....[6]....
        /*005c*/ 	.word	0x00005c90


	//----- nvinfo : EIATTR_COOP_GROUP_MASK_REGIDS
	.align		4
.L_39:
        /*0060*/ 	.byte	0x04, 0x29
        /*0062*/ 	.short	(.L_41 - .L_40)


	//   ....[0]....
.L_40:
        /*0064*/ 	.word	0xffffffff


	//   ....[1]....
        /*0068*/ 	.word	0xffffffff


	//   ....[2]....
        /*006c*/ 	.word	0xffffffff


	//   ....[3]....
        /*0070*/ 	.word	0xffffffff


	//   ....[4]....
        /*0074*/ 	.word	0xffffffff


	//   ....[5]....
        /*0078*/ 	.word	0xffffffff


	//   ....[6]....
        /*007c*/ 	.word	0xffffffff


	//   ....[7]....
        /*0080*/ 	.word	0xffffffff


	//   ....[8]....
        /*0084*/ 	.word	0xffffffff


	//   ....[9]....
        /*0088*/ 	.word	0xffffffff


	//   ....[10]....
        /*008c*/ 	.word	0xffffffff


	//   ....[11]....
        /*0090*/ 	.word	0xffffffff


	//   ....[12]....
        /*0094*/ 	.word	0xffffffff


	//   ....[13]....
        /*0098*/ 	.word	0xffffffff


	//----- nvinfo : EIATTR_COOP_GROUP_INSTR_OFFSETS
	.align		4
.L_41:
        /*009c*/ 	.byte	0x04, 0x28
        /*009e*/ 	.short	(.L_43 - .L_42)


	//   ....[0]....
.L_42:
        /*00a0*/ 	.word	0x00000080


	//   ....[1]....
        /*00a4*/ 	.word	0x000004e0


	//   ....[2]....
        /*00a8*/ 	.word	0x00000980


	//   ....[3]....
        /*00ac*/ 	.word	0x00000b00


	//   ....[4]....
        /*00b0*/ 	.word	0x00000c00


	//   ....[5]....
        /*00b4*/ 	.word	0x00000d70


	//   ....[6]....
        /*00b8*/ 	.word	0x00000f10


	//   ....[7]....
        /*00bc*/ 	.word	0x000010c0


	//   ....[8]....
        /*00c0*/ 	.word	0x00002590


	//   ....[9]....
        /*00c4*/ 	.word	0x000040b0


	//   ....[10]....
        /*00c8*/ 	.word	0x000042c0


	//   ....[11]....
        /*00cc*/ 	.word	0x000042f0


	//   ....[12]....
        /*00d0*/ 	.word	0x00004cc0


	//   ....[13]....
        /*00d4*/ 	.word	0x00004ef0


	//----- nvinfo : EIATTR_VRC_CTA_INIT_COUNT
	.align		4
.L_43:
        /*00d8*/ 	.byte	0x02, 0x4a
        /*00da*/ 	.byte	0x80
	.zero		1


	//----- nvinfo : EIATTR_SYSCALL_OFFSETS
	.align		4
        /*00dc*/ 	.byte	0x04, 0x46
        /*00de*/ 	.short	(.L_45 - .L_44)


	//   ....[0]....
.L_44:
        /*00e0*/ 	.word	0x00006980


	//   ....[1]....
        /*00e4*/ 	.word	0x00006a70


	//   ....[2]....
        /*00e8*/ 	.word	0x00007240


	//   ....[3]....
        /*00ec*/ 	.word	0x00007b90


	//----- nvinfo : EIATTR_MBARRIER_INSTR_OFFSETS
	.align		4
.L_45:
        /*00f0*/ 	.byte	0x04, 0x39
        /*00f2*/ 	.short	(.L_47 - .L_46)


	//   ....[0]....
.L_46:
        /*00f4*/ 	.word	0x00000620
        /*00f8*/ 	.word	0x000000ff
        /*00fc*/ 	.word	0x00000000
        /*0100*/ 	.short	0x0100
        /*0102*/ 	.byte	0x04
	.zero		1


	//   ....[1]....
        /*0104*/ 	.word	0x00000630
        /*0108*/ 	.word	0x000000ff
        /*010c*/ 	.word	0x000000d0
        /*0110*/ 	.short	0x0100
        /*0112*/ 	.byte	0x04
	.zero		1


	//   ....[2]....
        /*0114*/ 	.word	0x00000640
        /*0118*/ 	.word	0x000000ff
        /*011c*/ 	.word	0x00000008
        /*0120*/ 	.short	0x0100
        /*0122*/ 	.byte	0x04
	.zero		1


	//   ....[3]....
        /*0124*/ 	.word	0x00000650
        /*0128*/ 	.word	0x000000ff
        /*012c*/ 	.word	0x000000d8
        /*0130*/ 	.short	0x0100
        /*0132*/ 	.byte	0x04
	.zero		1


	//   ....[4]....
        /*0134*/ 	.word	0x00000660
        /*0138*/ 	.word	0x000000ff
        /*013c*/ 	.word	0x00000010
        /*0140*/ 	.short	0x0100
        /*0142*/ 	.byte	0x04
	.zero		1


	//   ....[5]....
        /*0144*/ 	.word	0x00000670
        /*0148*/ 	.word	0x000000ff
        /*014c*/ 	.word	0x000000e0
        /*0150*/ 	.short	0x0100
        /*0152*/ 	.byte	0x04
	.zero		1


	//   ....[6]....
        /*0154*/ 	.word	0x00000680
        /*0158*/ 	.word	0x000000ff
        /*015c*/ 	.word	0x00000018
        /*0160*/ 	.short	0x0100
        /*0162*/ 	.byte	0x04
	.zero		1


	//   ....[7]....
        /*0164*/ 	.word	0x00000690
        /*0168*/ 	.word	0x000000ff
        /*016c*/ 	.word	0x000000e8
        /*0170*/ 	.short	0x0100
        /*0172*/ 	.byte	0x04
	.zero		1


	//   ....[8]....
        /*0174*/ 	.word	0x000006a0
        /*0178*/ 	.word	0x000000ff
        /*017c*/ 	.word	0x00000020
        /*0180*/ 	.short	0x0100
        /*0182*/ 	.byte	0x04
	.zero		1


	//   ....[9]....
        /*0184*/ 	.word	0x000006b0
        /*0188*/ 	.word	0x000000ff
        /*018c*/ 	.word	0x000000f0
        /*0190*/ 	.short	0x0100
        /*0192*/ 	.byte	0x04
	.zero		1


	//   ....[10]....
        /*0194*/ 	.word	0x000006c0
        /*0198*/ 	.word	0x000000ff
        /*019c*/ 	.word	0x00000028
        /*01a0*/ 	.short	0x0100
        /*01a2*/ 	.byte	0x04
	.zero		1


	//   ....[11]....
        /*01a4*/ 	.word	0x000006d0
        /*01a8*/ 	.word	0x000000ff
        /*01ac*/ 	.word	0x000000f8
        /*01b0*/ 	.short	0x0100
        /*01b2*/ 	.byte	0x04
	.zero		1


	//   ....[12]....
        /*01b4*/ 	.word	0x000006e0
        /*01b8*/ 	.word	0x000000ff
        /*01bc*/ 	.word	0x00000030
        /*01c0*/ 	.short	0x0100
        /*01c2*/ 	.byte	0x04
	.zero		1


	//   ....[13]....
        /*01c4*/ 	.word	0x000006f0
        /*01c8*/ 	.word	0x000000ff
        /*01cc*/ 	.word	0x00000100
        /*01d0*/ 	.short	0x0100
        /*01d2*/ 	.byte	0x04
	.zero		1


	//   ....[14]....
        /*01d4*/ 	.word	0x00000700
        /*01d8*/ 	.word	0x000000ff
        /*01dc*/ 	.word	0x00000038
        /*01e0*/ 	.short	0x0100
        /*01e2*/ 	.byte	0x04
	.zero		1


	//   ....[15]....
        /*01e4*/ 	.word	0x00000710
        /*01e8*/ 	.word	0x000000ff
        /*01ec*/ 	.word	0x00000108
        /*01f0*/ 	.short	0x0100
        /*01f2*/ 	.byte	0x04
	.zero		1


	//   ....[16]....
        /*01f4*/ 	.word	0x00000720
        /*01f8*/ 	.word	0x000000ff
        /*01fc*/ 	.word	0x00000040
        /*0200*/ 	.short	0x0100
        /*0202*/ 	.byte	0x04
	.zero		1


	//   ....[17]....
        /*0204*/ 	.word	0x00000730
        /*0208*/ 	.word	0x000000ff
        /*020c*/ 	.word	0x00000110
        /*0210*/ 	.short	0x0100
        /*0212*/ 	.byte	0x04
	.zero		1


	//   ....[18]....
        /*0214*/ 	.word	0x00000740
        /*0218*/ 	.word	0x000000ff
        /*021c*/ 	.word	0x00000048
        /*0220*/ 	.short	0x0100
        /*0222*/ 	.byte	0x04
	.zero		1


	//   ....[19]....
        /*0224*/ 	.word	0x00000750
        /*0228*/ 	.word	0x000000ff
        /*022c*/ 	.word	0x00000118
        /*0230*/ 	.short	0x0100
        /*0232*/ 	.byte	0x04
	.zero		1


	//   ....[20]....
        /*0234*/ 	.word	0x00000760
        /*0238*/ 	.word	0x000000ff
        /*023c*/ 	.word	0x00000050
        /*0240*/ 	.short	0x0100
        /*0242*/ 	.byte	0x04
	.zero		1


	//   ....[21]....
        /*0244*/ 	.word	0x00000770
        /*0248*/ 	.word	0x000000ff
        /*024c*/ 	.word	0x00000120
        /*0250*/ 	.short	0x0100
        /*0252*/ 	.byte	0x04
	.zero		1


	//   ....[22]....
        /*0254*/ 	.word	0x00000780
        /*0258*/ 	.word	0x000000ff
        /*025c*/ 	.word	0x00000058
        /*0260*/ 	.short	0x0100
        /*0262*/ 	.byte	0x04
	.zero		1


	//   ....[23]....
        /*0264*/ 	.word	0x00000790
        /*0268*/ 	.word	0x000000ff
        /*026c*/ 	.word	0x00000128
        /*0270*/ 	.short	0x0100
        /*0272*/ 	.byte	0x04
	.zero		1


	//   ....[24]....
        /*0274*/ 	.word	0x000007a0
        /*0278*/ 	.word	0x000000ff
        /*027c*/ 	.word	0x00000060
        /*0280*/ 	.short	0x0100
        /*0282*/ 	.byte	0x04
	.zero		1


	//   ....[25]....
        /*0284*/ 	.word	0x000007b0
        /*0288*/ 	.word	0x000000ff
        /*028c*/ 	.word	0x00000130
        /*0290*/ 	.short	0x0100
        /*0292*/ 	.byte	0x04
	.zero		1


	//   ....[26]....
        /*0294*/ 	.word	0x000007c0
        /*0298*/ 	.word	0x000000ff
        /*029c*/ 	.word	0x00000068
        /*02a0*/ 	.short	0x0100
        /*02a2*/ 	.byte	0x04
	.zero		1


	//   ....[27]....
        /*02a4*/ 	.word	0x000007d0
        /*02a8*/ 	.word	0x000000ff
        /*02ac*/ 	.word	0x00000138
        /*02b0*/ 	.short	0x0100
        /*02b2*/ 	.byte	0x04
	.zero		1


	//   ....[28]....
        /*02b4*/ 	.word	0x000007e0
        /*02b8*/ 	.word	0x000000ff
        /*02bc*/ 	.word	0x00000070
        /*02c0*/ 	.short	0x0100
        /*02c2*/ 	.byte	0x04
	.zero		1


	//   ....[29]....
        /*02c4*/ 	.word	0x000007f0
        /*02c8*/ 	.word	0x000000ff
        /*02cc*/ 	.word	0x00000140
        /*02d0*/ 	.short	0x0100
        /*02d2*/ 	.byte	0x04
	.zero		1


	//   ....[30]....
        /*02d4*/ 	.word	0x00000800
        /*02d8*/ 	.word	0x000000ff
        /*02dc*/ 	.word	0x00000078
        /*02e0*/ 	.short	0x0100
        /*02e2*/ 	.byte	0x04
	.zero		1


	//   ....[31]....
        /*02e4*/ 	.word	0x00000810
        /*02e8*/ 	.word	0x000000ff
        /*02ec*/ 	.word	0x00000148
        /*02f0*/ 	.short	0x0100
        /*02f2*/ 	.byte	0x04
	.zero		1


	//   ....[32]....
        /*02f4*/ 	.word	0x00000820
        /*02f8*/ 	.word	0x000000ff
        /*02fc*/ 	.word	0x00000080
        /*0300*/ 	.short	0x0100
        /*0302*/ 	.byte	0x04
	.zero		1


	//   ....[33]....
        /*0304*/ 	.word	0x00000830
        /*0308*/ 	.word	0x000000ff
        /*030c*/ 	.word	0x00000150
        /*0310*/ 	.short	0x0100
        /*0312*/ 	.byte	0x04
	.zero		1


	//   ....[34]....
        /*0314*/ 	.word	0x00000840
        /*0318*/ 	.word	0x000000ff
        /*031c*/ 	.word	0x00000088
        /*0320*/ 	.short	0x0100
        /*0322*/ 	.byte	0x04
	.zero		1


	//   ....[35]....
        /*0324*/ 	.word	0x00000850
        /*0328*/ 	.word	0x000000ff
        /*032c*/ 	.word	0x00000158
        /*0330*/ 	.short	0x0100
        /*0332*/ 	.byte	0x04
	.zero		1


	//   ....[36]....
        /*0334*/ 	.word	0x00000860
        /*0338*/ 	.word	0x000000ff
        /*033c*/ 	.word	0x00000090
        /*0340*/ 	.short	0x0100
        /*0342*/ 	.byte	0x04
	.zero		1


	//   ....[37]....
        /*0344*/ 	.word	0x00000870
        /*0348*/ 	.word	0x000000ff
        /*034c*/ 	.word	0x00000160
        /*0350*/ 	.short	0x0100
        /*0352*/ 	.byte	0x04
	.zero		1


	//   ....[38]....
        /*0354*/ 	.word	0x00000880
        /*0358*/ 	.word	0x000000ff
        /*035c*/ 	.word	0x00000098
        /*0360*/ 	.short	0x0100
        /*0362*/ 	.byte	0x04
	.zero		1


	//   ....[39]....
        /*0364*/ 	.word	0x00000890
        /*0368*/ 	.word	0x000000ff
        /*036c*/ 	.word	0x00000168
        /*0370*/ 	.short	0x0100
        /*0372*/ 	.byte	0x04
	.zero		1


	//   ....[40]....
        /*0374*/ 	.word	0x000008a0
        /*0378*/ 	.word	0x000000ff
        /*037c*/ 	.word	0x000000a0
        /*0380*/ 	.short	0x0100
        /*0382*/ 	.byte	0x04
	.zero		1


	//   ....[41]....
        /*0384*/ 	.word	0x000008b0
        /*0388*/ 	.word	0x000000ff
        /*038c*/ 	.word	0x00000170
        /*0390*/ 	.short	0x0100
        /*0392*/ 	.byte	0x04
	.zero		1


	//   ....[42]....
        /*0394*/ 	.word	0x000008c0
        /*0398*/ 	.word	0x000000ff
        /*039c*/ 	.word	0x000000a8
        /*03a0*/ 	.short	0x0100
        /*03a2*/ 	.byte	0x04
	.zero		1


	//   ....[43]....
        /*03a4*/ 	.word	0x000008d0
        /*03a8*/ 	.word	0x000000ff
        /*03ac*/ 	.word	0x00000178
        /*03b0*/ 	.short	0x0100
        /*03b2*/ 	.byte	0x04
	.zero		1


	//   ....[44]....
        /*03b4*/ 	.word	0x000008e0
        /*03b8*/ 	.word	0x000000ff
        /*03bc*/ 	.word	0x000000b0
        /*03c0*/ 	.short	0x0100
        /*03c2*/ 	.byte	0x04
	.zero		1


	//   ....[45]....
        /*03c4*/ 	.word	0x000008f0
        /*03c8*/ 	.word	0x000000ff
        /*03cc*/ 	.word	0x00000180
        /*03d0*/ 	.short	0x0100
        /*03d2*/ 	.byte	0x04
	.zero		1


	//   ....[46]....
        /*03d4*/ 	.word	0x00000900
        /*03d8*/ 	.word	0x000000ff
        /*03dc*/ 	.word	0x000000b8
        /*03e0*/ 	.short	0x0100
        /*03e2*/ 	.byte	0x04
	.zero		1


	//   ....[47]....
        /*03e4*/ 	.word	0x00000910
        /*03e8*/ 	.word	0x000000ff
        /*03ec*/ 	.word	0x00000188
        /*03f0*/ 	.short	0x0100
        /*03f2*/ 	.byte	0x04
	.zero		1


	//   ....[48]....
        /*03f4*/ 	.word	0x00000920
        /*03f8*/ 	.word	0x000000ff
        /*03fc*/ 	.word	0x000000c0
        /*0400*/ 	.short	0x0100
        /*0402*/ 	.byte	0x04
	.zero		1


	//   ....[49]....
        /*0404*/ 	.word	0x00000930
        /*0408*/ 	.word	0x000000ff
        /*040c*/ 	.word	0x00000190
        /*0410*/ 	.short	0x0100
        /*0412*/ 	.byte	0x04
	.zero		1


	//   ....[50]....
        /*0414*/ 	.word	0x00000940
        /*0418*/ 	.word	0x000000ff
        /*041c*/ 	.word	0x000000c8
        /*0420*/ 	.short	0x0100
        /*0422*/ 	.byte	0x04
	.zero		1


	//   ....[51]....
        /*0424*/ 	.word	0x00000950
        /*0428*/ 	.word	0x000000ff
        /*042c*/ 	.word	0x00000198
        /*0430*/ 	.short	0x0100
        /*0432*/ 	.byte	0x04
	.zero		1


	//   ....[52]....
        /*0434*/ 	.word	0x00000a90
        /*0438*/ 	.word	0x000000ff
        /*043c*/ 	.word	0x000001a0
        /*0440*/ 	.short	0x0100
        /*0442*/ 	.byte	0x04
	.zero		1


	//   ....[53]....
        /*0444*/ 	.word	0x00000aa0
        /*0448*/ 	.word	0x000000ff
        /*044c*/ 	.word	0x000001b8
        /*0450*/ 	.short	0x0100
        /*0452*/ 	.byte	0x04
	.zero		1


	//   ....[54]....
        /*0454*/ 	.word	0x00000ab0
        /*0458*/ 	.word	0x000000ff
        /*045c*/ 	.word	0x000001a8
        /*0460*/ 	.short	0x0100
        /*0462*/ 	.byte	0x04
	.zero		1


	//   ....[55]....
        /*0464*/ 	.word	0x00000ac0
        /*0468*/ 	.word	0x000000ff
        /*046c*/ 	.word	0x000001c0
        /*0470*/ 	.short	0x0100
        /*0472*/ 	.byte	0x04
	.zero		1


	//   ....[56]....
        /*0474*/ 	.word	0x00000ad0
        /*0478*/ 	.word	0x000000ff
        /*047c*/ 	.word	0x000001b0
        /*0480*/ 	.short	0x0100
        /*0482*/ 	.byte	0x04
	.zero		1


	//   ....[57]....
        /*0484*/ 	.word	0x00000ae0
        /*0488*/ 	.word	0x000000ff
        /*048c*/ 	.word	0x000001c8
        /*0490*/ 	.short	0x0100
        /*0492*/ 	.byte	0x04
	.zero		1


	//   ....[58]....
        /*0494*/ 	.word	0x00000bd0
        /*0498*/ 	.word	0x000000ff
        /*049c*/ 	.word	0x000001d0
        /*04a0*/ 	.short	0x0100
        /*04a2*/ 	.byte	0x06
	.zero		1


	//   ....[59]....
        /*04a4*/ 	.word	0x00000be0
        /*04a8*/ 	.word	0x000000ff
        /*04ac*/ 	.word	0x000001d8
        /*04b0*/ 	.short	0x0100
        /*04b2*/ 	.byte	0x06
	.zero		1


	//   ....[60]....
        /*04b4*/ 	.word	0x00000d20
        /*04b8*/ 	.word	0x000000ff
        /*04bc*/ 	.word	0x000001e0
        /*04c0*/ 	.short	0x0100
        /*04c2*/ 	.byte	0x06
	.zero		1


	//   ....[61]....
        /*04c4*/ 	.word	0x00000d30
        /*04c8*/ 	.word	0x000000ff
        /*04cc*/ 	.word	0x000001f0
        /*04d0*/ 	.short	0x0100
        /*04d2*/ 	.byte	0x06
	.zero		1


	//   ....[62]....
        /*04d4*/ 	.word	0x00000d40
        /*04d8*/ 	.word	0x000000ff
        /*04dc*/ 	.word	0x000001e8
        /*04e0*/ 	.short	0x0100
        /*04e2*/ 	.byte	0x06
	.zero		1


	//   ....[63]....
        /*04e4*/ 	.word	0x00000d50
        /*04e8*/ 	.word	0x000000ff
        /*04ec*/ 	.word	0x000001f8
        /*04f0*/ 	.short	0x0100
        /*04f2*/ 	.byte	0x06
	.zero		1


	//   ....[64]....
        /*04f4*/ 	.word	0x00000e80
        /*04f8*/ 	.word	0x000000ff
        /*04fc*/ 	.word	0x00000200
        /*0500*/ 	.short	0x0100
        /*0502*/ 	.byte	0x04
	.zero		1


	//   ....[65]....
        /*0504*/ 	.word	0x00000e90
        /*0508*/ 	.word	0x000000ff
        /*050c*/ 	.word	0x00000220
        /*0510*/ 	.short	0x0100
        /*0512*/ 	.byte	0x04
	.zero		1


	//   ....[66]....
        /*0514*/ 	.word	0x00000ea0
        /*0518*/ 	.word	0x000000ff
        /*051c*/ 	.word	0x00000208
        /*0520*/ 	.short	0x0100
        /*0522*/ 	.byte	0x04
	.zero		1


	//   ....[67]....
        /*0524*/ 	.word	0x00000eb0
        /*0528*/ 	.word	0x000000ff
        /*052c*/ 	.word	0x00000228
        /*0530*/ 	.short	0x0100
        /*0532*/ 	.byte	0x04
	.zero		1


	//   ....[68]....
        /*0534*/ 	.word	0x00000ec0
        /*0538*/ 	.word	0x000000ff
        /*053c*/ 	.word	0x00000210
        /*0540*/ 	.short	0x0100
        /*0542*/ 	.byte	0x04
	.zero		1


	//   ....[69]....
        /*0544*/ 	.word	0x00000ed0
        /*0548*/ 	.word	0x000000ff
        /*054c*/ 	.word	0x00000230
        /*0550*/ 	.short	0x0100
        /*0552*/ 	.byte	0x04
	.zero		1


	//   ....[70]....
        /*0554*/ 	.word	0x00000ee0
        /*0558*/ 	.word	0x000000ff
        /*055c*/ 	.word	0x00000218
        /*0560*/ 	.short	0x0100
        /*0562*/ 	.byte	0x04
	.zero		1


	//   ....[71]....
        /*0564*/ 	.word	0x00000ef0
        /*0568*/ 	.word	0x000000ff
        /*056c*/ 	.word	0x00000238
        /*0570*/ 	.short	0x0100
        /*0572*/ 	.byte	0x04
	.zero		1


	//   ....[72]....
        /*0574*/ 	.word	0x00000fe0
        /*0578*/ 	.word	0x000000ff
        /*057c*/ 	.word	0x00000240
        /*0580*/ 	.short	0x0100
        /*0582*/ 	.byte	0x04
	.zero		1


	//   ....[73]....
        /*0584*/ 	.word	0x00000ff0
        /*0588*/ 	.word	0x000000ff
        /*058c*/ 	.word	0x00000250
        /*0590*/ 	.short	0x0100
        /*0592*/ 	.byte	0x04
	.zero		1


	//   ....[74]....
        /*0594*/ 	.word	0x00001000
        /*0598*/ 	.word	0x000000ff
        /*059c*/ 	.word	0x00000248
        /*05a0*/ 	.short	0x0100
        /*05a2*/ 	.byte	0x04
	.zero		1


	//   ....[75]....
        /*05a4*/ 	.word	0x00001010
        /*05a8*/ 	.word	0x000000ff
        /*05ac*/ 	.word	0x00000258
        /*05b0*/ 	.short	0x0100
        /*05b2*/ 	.byte	0x04
	.zero		1


	//   ....[76]....
        /*05b4*/ 	.word	0x00001d80
        /*05b8*/ 	.word	0x00000000
        /*05bc*/ 	.word	0x00000250
        /*05c0*/ 	.short	0x010a
        /*05c2*/ 	.byte	0xff
	.zero		1


	//   ....[77]....
        /*05c4*/ 	.word	0x00001db0
        /*05c8*/ 	.word	0x00000000
        /*05cc*/ 	.word	0x00000240
        /*05d0*/ 	.short	0x0101
        /*05d2*/ 	.byte	0xff
	.zero		1


	//   ....[78]....
        /*05d4*/ 	.word	0x00001e90
        /*05d8*/ 	.word	0x000000ff
        /*05dc*/ 	.word	0x000000d0
        /*05e0*/ 	.short	0x010a
        /*05e2*/ 	.byte	0x04
	.zero		1


	//   ....[79]....
        /*05e4*/ 	.word	0x00001f10
        /*05e8*/ 	.word	0x000000ff
        /*05ec*/ 	.word	0x000000d0
        /*05f0*/ 	.short	0x010a
        /*05f2*/ 	.byte	0x21
	.zero		1


	//   ....[80]....
        /*05f4*/ 	.word	0x000020a0
        /*05f8*/ 	.word	0x000000ff
        /*05fc*/ 	.word	0x000000d0
        /*0600*/ 	.short	0x010a
        /*0602*/ 	.byte	0x08
	.zero		1


	//   ....[81]....
        /*0604*/ 	.word	0x00002200
        /*0608*/ 	.word	0x000000ff
        /*060c*/ 	.word	0x000001d8
        /*0610*/ 	.short	0x0101
        /*0612*/ 	.byte	0x06
	.zero		1


	//   ....[82]....
        /*0614*/ 	.word	0x00002220
        /*0618*/ 	.word	0x000000ff
        /*061c*/ 	.word	0x000000d0
        /*0620*/ 	.short	0x010a
        /*0622*/ 	.byte	0x04
	.zero		1


	//   ....[83]....
        /*0624*/ 	.word	0x000022a0
        /*0628*/ 	.word	0x000000ff
        /*062c*/ 	.word	0x000000d0
        /*0630*/ 	.short	0x010a
        /*0632*/ 	.byte	0x11
	.zero		1


	//   ....[84]....
        /*0634*/ 	.word	0x00002430
        /*0638*/ 	.word	0x000000ff
        /*063c*/ 	.word	0x000000d0
        /*0640*/ 	.short	0x010a
        /*0642*/ 	.byte	0x07
	.zero		1


	//   ....[85]....
        /*0644*/ 	.word	0x000025c0
        /*0648*/ 	.word	0x00000003
        /*064c*/ 	.word	0x000001e0
        /*0650*/ 	.short	0x010a
        /*0652*/ 	.byte	0xff
	.zero		1


	//   ....[86]....
        /*0654*/ 	.word	0x00002710
        /*0658*/ 	.word	0x00000000
        /*065c*/ 	.word	0x00000000
        /*0660*/ 	.short	0x0101
        /*0662*/ 	.byte	0xff
	.zero		1


	//   ....[87]....
        /*0664*/ 	.word	0x00002cd0
        /*0668*/ 	.word	0x000000ff
        /*066c*/ 	.word	0x00000000
        /*0670*/ 	.short	0x010a
        /*0672*/ 	.byte	0x04
	.zero		1


	//   ....[88]....
        /*0674*/ 	.word	0x00002d60
        /*0678*/ 	.word	0x000000ff
        /*067c*/ 	.word	0x00000000
        /*0680*/ 	.short	0x010a
        /*0682*/ 	.byte	0x05
	.zero		1


	//   ....[89]....
        /*0684*/ 	.word	0x00002df0
        /*0688*/ 	.word	0x000000ff
        /*068c*/ 	.word	0x00000000
        /*0690*/ 	.short	0x010a
        /*0692*/ 	.byte	0x05
	.zero		1


	//   ....[90]....
        /*0694*/ 	.word	0x00002e80
        /*0698*/ 	.word	0x000000ff
        /*069c*/ 	.word	0x00000000
        /*06a0*/ 	.short	0x010a
        /*06a2*/ 	.byte	0x05
	.zero		1


	//   ....[91]....
        /*06a4*/ 	.word	0x00002f10
        /*06a8*/ 	.word	0x000000ff
        /*06ac*/ 	.word	0x00000000
        /*06b0*/ 	.short	0x010a
        /*06b2*/ 	.byte	0x05
	.zero		1


	//   ....[92]....
        /*06b4*/ 	.word	0x00002fa0
        /*06b8*/ 	.word	0x000000ff
        /*06bc*/ 	.word	0x00000000
        /*06c0*/ 	.short	0x010a
        /*06c2*/ 	.byte	0x05
	.zero		1


	//   ....[93]....
        /*06c4*/ 	.word	0x00003030
        /*06c8*/ 	.word	0x000000ff
        /*06cc*/ 	.word	0x00000000
        /*06d0*/ 	.short	0x010a
        /*06d2*/ 	.byte	0x05
	.zero		1


	//   ....[94]....
        /*06d4*/ 	.word	0x000030c0
        /*06d8*/ 	.word	0x000000ff
        /*06dc*/ 	.word	0x00000000
        /*06e0*/ 	.short	0x010a
        /*06e2*/ 	.byte	0x05
	.zero		1


	//   ....[95]....
        /*06e4*/ 	.word	0x00003150
        /*06e8*/ 	.word	0x000000ff
        /*06ec*/ 	.word	0x00000000
        /*06f0*/ 	.short	0x010a
        /*06f2*/ 	.byte	0x05
	.zero		1


	//   ....[96]....
        /*06f4*/ 	.word	0x000031e0
        /*06f8*/ 	.word	0x000000ff
        /*06fc*/ 	.word	0x00000000
        /*0700*/ 	.short	0x010a
        /*0702*/ 	.byte	0x05
	.zero		1


	//   ....[97]....
        /*0704*/ 	.word	0x00003270
        /*0708*/ 	.word	0x000000ff
        /*070c*/ 	.word	0x00000000
        /*0710*/ 	.short	0x010a
        /*0712*/ 	.byte	0x05
	.zero		1


	//   ....[98]....
        /*0714*/ 	.word	0x00003300
        /*0718*/ 	.word	0x000000ff
        /*071c*/ 	.word	0x00000000
        /*0720*/ 	.short	0x010a
        /*0722*/ 	.byte	0x05
	.zero		1


	//   ....[99]....
        /*0724*/ 	.word	0x00003390
        /*0728*/ 	.word	0x000000ff
        /*072c*/ 	.word	0x00000000
        /*0730*/ 	.short	0x010a
        /*0732*/ 	.byte	0x05
	.zero		1


	//   ....[100]....
        /*0734*/ 	.word	0x00003420
        /*0738*/ 	.word	0x000000ff
        /*073c*/ 	.word	0x00000000
        /*0740*/ 	.short	0x010a
        /*0742*/ 	.byte	0x05
	.zero		1


	//   ....[101]....
        /*0744*/ 	.word	0x000034b0
        /*0748*/ 	.word	0x000000ff
        /*074c*/ 	.word	0x00000000
        /*0750*/ 	.short	0x010a
        /*0752*/ 	.byte	0x05
	.zero		1


	//   ....[102]....
        /*0754*/ 	.word	0x00003540
        /*0758*/ 	.word	0x000000ff
        /*075c*/ 	.word	0x00000000
        /*0760*/ 	.short	0x010a
        /*0762*/ 	.byte	0x05
	.zero		1


	//   ....[103]....
        /*0764*/ 	.word	0x000035d0
        /*0768*/ 	.word	0x000000ff
        /*076c*/ 	.word	0x00000000
        /*0770*/ 	.short	0x010a
        /*0772*/ 	.byte	0x05
	.zero		1


	//   ....[104]....
        /*0774*/ 	.word	0x00003660
        /*0778*/ 	.word	0x000000ff
        /*077c*/ 	.word	0x00000000
        /*0780*/ 	.short	0x010a
        /*0782*/ 	.byte	0x05
	.zero		1


	//   ....[105]....
        /*0784*/ 	.word	0x000036f0
        /*0788*/ 	.word	0x000000ff
        /*078c*/ 	.word	0x00000000
        /*0790*/ 	.short	0x010a
        /*0792*/ 	.byte	0x05
	.zero		1


	//   ....[106]....
        /*0794*/ 	.word	0x00003780
        /*0798*/ 	.word	0x000000ff
        /*079c*/ 	.word	0x00000000
        /*07a0*/ 	.short	0x010a
        /*07a2*/ 	.byte	0x05
	.zero		1


	//   ....[107]....
        /*07a4*/ 	.word	0x00003810
        /*07a8*/ 	.word	0x000000ff
        /*07ac*/ 	.word	0x00000000
        /*07b0*/ 	.short	0x010a
        /*07b2*/ 	.byte	0x05
	.zero		1


	//   ....[108]....
        /*07b4*/ 	.word	0x000038a0
        /*07b8*/ 	.word	0x000000ff
        /*07bc*/ 	.word	0x00000000
        /*07c0*/ 	.short	0x010a
        /*07c2*/ 	.byte	0x05
	.zero		1


	//   ....[109]....
        /*07c4*/ 	.word	0x00003930
        /*07c8*/ 	.word	0x000000ff
        /*07cc*/ 	.word	0x00000000
        /*07d0*/ 	.short	0x010a
        /*07d2*/ 	.byte	0x05
	.zero		1


	//   ....[110]....
        /*07d4*/ 	.word	0x000039c0
        /*07d8*/ 	.word	0x000000ff
        /*07dc*/ 	.word	0x00000000
        /*07e0*/ 	.short	0x010a
        /*07e2*/ 	.byte	0x05
	.zero		1


	//   ....[111]....
        /*07e4*/ 	.word	0x00003a50
        /*07e8*/ 	.word	0x000000ff
        /*07ec*/ 	.word	0x00000000
        /*07f0*/ 	.short	0x010a
        /*07f2*/ 	.byte	0x05
	.zero		1


	//   ....[112]....
        /*07f4*/ 	.word	0x00003af0
        /*07f8*/ 	.word	0x00000000
        /*07fc*/ 	.word	0x00000000
        /*0800*/ 	.short	0x010a
        /*0802*/ 	.byte	0xff
	.zero		1


	//   ....[113]....
        /*0804*/ 	.word	0x00003c10
        /*0808*/ 	.word	0x00000002
        /*080c*/ 	.word	0x00000240
        /*0810*/ 	.short	0x010a
        /*0812*/ 	.byte	0xff
	.zero		1


	//   ....[114]....
        /*0814*/ 	.word	0x00003c80
        /*0818*/ 	.word	0x00000002
        /*081c*/ 	.word	0x00000000
        /*0820*/ 	.short	0x0101
        /*0822*/ 	.byte	0xff
	.zero		1


	//   ....[115]....
        /*0824*/ 	.word	0x00003ca0
        /*0828*/ 	.word	0x000000ff
        /*082c*/ 	.word	0x000001f0
        /*0830*/ 	.short	0x010a
        /*0832*/ 	.byte	0x04
	.zero		1


	//   ....[116]....
        /*0834*/ 	.word	0x00003dc0
        /*0838*/ 	.word	0x00000002
        /*083c*/ 	.word	0x000001e0
        /*0840*/ 	.short	0x010a
        /*0842*/ 	.byte	0xff
	.zero		1


	//   ....[117]....
        /*0844*/ 	.word	0x00003ec0
        /*0848*/ 	.word	0x00000002
        /*084c*/ 	.word	0x00000000
        /*0850*/ 	.short	0x0101
        /*0852*/ 	.byte	0xff
	.zero		1


	//   ....[118]....
        /*0854*/ 	.word	0x00003f50
        /*0858*/ 	.word	0x000000ff
        /*085c*/ 	.word	0x000001f0
        /*0860*/ 	.short	0x0106
        /*0862*/ 	.byte	0x04
	.zero		1


	//   ....[119]....
        /*0864*/ 	.word	0x00003f70
        /*0868*/ 	.word	0x000000ff
        /*086c*/ 	.word	0x000001f0
        /*0870*/ 	.short	0x010a
        /*0872*/ 	.byte	0x04
	.zero		1


	//   ....[120]....
        /*0874*/ 	.word	0x00004000
        /*0878*/ 	.word	0x000000ff
        /*087c*/ 	.word	0x000001f0
        /*0880*/ 	.short	0x0106
        /*0882*/ 	.byte	0x07
	.zero		1


	//   ....[121]....
        /*0884*/ 	.word	0x00004040
        /*0888*/ 	.word	0x00000000
        /*088c*/ 	.word	0x000001f0
        /*0890*/ 	.short	0x010a
        /*0892*/ 	.byte	0xff
	.zero		1


	//   ....[122]....
        /*0894*/ 	.word	0x00004550
        /*0898*/ 	.word	0x00000000
        /*089c*/ 	.word	0x000001e0
        /*08a0*/ 	.short	0x010a
        /*08a2*/ 	.byte	0xff
	.zero		1


	//   ....[123]....
        /*08a4*/ 	.word	0x00004650
        /*08a8*/ 	.word	0x00000003
        /*08ac*/ 	.word	0x00000000
        /*08b0*/ 	.short	0x0101
        /*08b2*/ 	.byte	0xff
	.zero		1


	//   ....[124]....
        /*08b4*/ 	.word	0x00004660
        /*08b8*/ 	.word	0x000000ff
        /*08bc*/ 	.word	0x00000000
        /*08c0*/ 	.short	0x010a
        /*08c2*/ 	.byte	0x04
	.zero		1


	//   ....[125]....
        /*08c4*/ 	.word	0x000046e0
        /*08c8*/ 	.word	0x000000ff
        /*08cc*/ 	.word	0x00000220
        /*08d0*/ 	.short	0x010a
        /*08d2*/ 	.byte	0x17
	.zero		1


	//   ....[126]....
        /*08d4*/ 	.word	0x000047c0
        /*08d8*/ 	.word	0x000000ff
        /*08dc*/ 	.word	0x00000000
        /*08e0*/ 	.short	0x010a
        /*08e2*/ 	.byte	0x05
	.zero		1


	//   ....[127]....
        /*08e4*/ 	.word	0x00004900
        /*08e8*/ 	.word	0x000000ff
        /*08ec*/ 	.word	0x00000000
        /*08f0*/ 	.short	0x010a
        /*08f2*/ 	.byte	0x04
	.zero		1


	//   ....[128]....
        /*08f4*/ 	.word	0x00004af0
        /*08f8*/ 	.word	0x000000ff
        /*08fc*/ 	.word	0x00000000
        /*0900*/ 	.short	0x010a
        /*0902*/ 	.byte	0x04
	.zero		1


	//   ....[129]....
        /*0904*/ 	.word	0x00004b80
        /*0908*/ 	.word	0x000000ff
        /*090c*/ 	.word	0x00000000
        /*0910*/ 	.short	0x010a
        /*0912*/ 	.byte	0x05
	.zero		1


	//   ....[130]....
        /*0914*/ 	.word	0x00004c10
        /*0918*/ 	.word	0x000000ff
        /*091c*/ 	.word	0x00000000
        /*0920*/ 	.short	0x010a
        /*0922*/ 	.byte	0x05
	.zero		1


	//   ....[131]....
        /*0924*/ 	.word	0x00004ca0
        /*0928*/ 	.word	0x000000ff
        /*092c*/ 	.word	0x00000000
        /*0930*/ 	.short	0x010a
        /*0932*/ 	.byte	0x04
	.zero		1


	//   ....[132]....
        /*0934*/ 	.word	0x00005130
        /*0938*/ 	.word	0x0000000c
        /*093c*/ 	.word	0x000001e0
        /*0940*/ 	.short	0x010a
        /*0942*/ 	.byte	0xff
	.zero		1


	//   ....[133]....
        /*0944*/ 	.word	0x000052a0
        /*0948*/ 	.word	0x00000000
        /*094c*/ 	.word	0x00000000
        /*0950*/ 	.short	0x0101
        /*0952*/ 	.byte	0xff
	.zero		1


	//   ....[134]....
        /*0954*/ 	.word	0x00005720
        /*0958*/ 	.word	0x000000ff
        /*095c*/ 	.word	0x000001d8
        /*0960*/ 	.short	0x010a
        /*0962*/ 	.byte	0x18
	.zero		1


	//   ....[135]....
        /*0964*/ 	.word	0x000058e0
        /*0968*/ 	.word	0x000000ff
        /*096c*/ 	.word	0x000001b8
        /*0970*/ 	.short	0x010a
        /*0972*/ 	.byte	0x04
	.zero		1


	//   ....[136]....
        /*0974*/ 	.word	0x00005ab0
        /*0978*/ 	.word	0x000000ff
        /*097c*/ 	.word	0x000001a0
        /*0980*/ 	.short	0x010b
        /*0982*/ 	.byte	0x04
	.zero		1


	//   ....[137]....
        /*0984*/ 	.word	0x00005ac0
        /*0988*/ 	.word	0x000000ff
        /*098c*/ 	.word	0x00000000
        /*0990*/ 	.short	0x0101
        /*0992*/ 	.byte	0x14
	.zero		1


	//   ....[138]....
        /*0994*/ 	.word	0x00005ad0
        /*0998*/ 	.word	0x000000ff
        /*099c*/ 	.word	0x000001b8
        /*09a0*/ 	.short	0x010a
        /*09a2*/ 	.byte	0x05
	.zero		1


	//   ....[139]....
        /*09a4*/ 	.word	0x00005cc0
        /*09a8*/ 	.word	0x000000ff
        /*09ac*/ 	.word	0x000001a0
        /*09b0*/ 	.short	0x010b
        /*09b2*/ 	.byte	0x05
	.zero		1


	//   ....[140]....
        /*09b4*/ 	.word	0x00005cd0
        /*09b8*/ 	.word	0x000000ff
        /*09bc*/ 	.word	0x00000000
        /*09c0*/ 	.short	0x0101
        /*09c2*/ 	.byte	0x04
	.zero		1


	//   ....[141]....
        /*09c4*/ 	.word	0x00005d70
        /*09c8*/ 	.word	0x000000ff
        /*09cc*/ 	.word	0x00000000
        /*09d0*/ 	.short	0x010a
        /*09d2*/ 	.byte	0x04
	.zero		1


	//   ....[142]....
        /*09d4*/ 	.word	0x00005e00
        /*09d8*/ 	.word	0x000000ff
        /*09dc*/ 	.word	0x00000000
        /*09e0*/ 	.short	0x010a
        /*09e2*/ 	.byte	0x05
	.zero		1


	//   ....[143]....
        /*09e4*/ 	.word	0x00005ea0
        /*09e8*/ 	.word	0x00000000
        /*09ec*/ 	.word	0x00000000
        /*09f0*/ 	.short	0x010a
        /*09f2*/ 	.byte	0xff
	.zero		1


	//   ....[144]....
        /*09f4*/ 	.word	0x000061f0
        /*09f8*/ 	.word	0x00000000
        /*09fc*/ 	.word	0x000001e0
        /*0a00*/ 	.short	0x010a
        /*0a02*/ 	.byte	0xff
	.zero		1


	//   ....[145]....
        /*0a04*/ 	.word	0x000062c0
        /*0a08*/ 	.word	0x00000000
        /*0a0c*/ 	.word	0x00000000
        /*0a10*/ 	.short	0x0101
        /*0a12*/ 	.byte	0xff
	.zero		1


	//   ....[146]....
        /*0a14*/ 	.word	0x00006e70
        /*0a18*/ 	.word	0x00000002
        /*0a1c*/ 	.word	0x000001a0
        /*0a20*/ 	.short	0x010a
        /*0a22*/ 	.byte	0xff
	.zero		1


	//   ....[147]....
        /*0a24*/ 	.word	0x00006ea0
        /*0a28*/ 	.word	0x0000001b
        /*0a2c*/ 	.word	0x00000200
        /*0a30*/ 	.short	0x010a
        /*0a32*/ 	.byte	0xff
	.zero		1


	//   ....[148]....
        /*0a34*/ 	.word	0x00006f90
        /*0a38*/ 	.word	0x00000002
        /*0a3c*/ 	.word	0x000001a0
        /*0a40*/ 	.short	0x010a
        /*0a42*/ 	.byte	0xff
	.zero		1


	//   ....[149]....
        /*0a44*/ 	.word	0x00007120
        /*0a48*/ 	.word	0x0000001b
        /*0a4c*/ 	.word	0x00000200
        /*0a50*/ 	.short	0x010a
        /*0a52*/ 	.byte	0xff
	.zero		1


	//   ....[150]....
        /*0a54*/ 	.word	0x000078f0
        /*0a58*/ 	.word	0x00000000
        /*0a5c*/ 	.word	0x00000000
        /*0a60*/ 	.short	0x0101
        /*0a62*/ 	.byte	0xff
	.zero		1


	//   ....[151]....
        /*0a64*/ 	.word	0x00007900
        /*0a68*/ 	.word	0x00000002
        /*0a6c*/ 	.word	0x000001a0
        /*0a70*/ 	.short	0x010a
        /*0a72*/ 	.byte	0xff
	.zero		1


	//   ....[152]....
        /*0a74*/ 	.word	0x000079c0
        /*0a78*/ 	.word	0x00000002
        /*0a7c*/ 	.word	0x000001a0
        /*0a80*/ 	.short	0x010a
        /*0a82*/ 	.byte	0xff
	.zero		1


	//   ....[153]....
        /*0a84*/ 	.word	0x00007d70
        /*0a88*/ 	.word	0x000000ff
        /*0a8c*/ 	.word	0x00000000
        /*0a90*/ 	.short	0x0101
        /*0a92*/ 	.byte	0x04
	.zero		1


	//   ....[154]....
        /*0a94*/ 	.word	0x000082c0
        /*0a98*/ 	.word	0x00000000
        /*0a9c*/ 	.word	0x00000000
        /*0aa0*/ 	.short	0x0101
        /*0aa2*/ 	.byte	0xff
	.zero		1


	//   ....[155]....
        /*0aa4*/ 	.word	0x00008580
        /*0aa8*/ 	.word	0x000000ff
        /*0aac*/ 	.word	0x00000000
        /*0ab0*/ 	.short	0x0101
        /*0ab2*/ 	.byte	0x06
	.zero		1


	//   ....[156]....
        /*0ab4*/ 	.word	0x000085a0
        /*0ab8*/ 	.word	0x00000000
        /*0abc*/ 	.word	0x00000250
        /*0ac0*/ 	.short	0x010a
        /*0ac2*/ 	.byte	0xff
	.zero		1


	//   ....[157]....
        /*0ac4*/ 	.word	0x00008600
        /*0ac8*/ 	.word	0x00000000
        /*0acc*/ 	.word	0x000000d0
        /*0ad0*/ 	.short	0x010a
        /*0ad2*/ 	.byte	0xff
	.zero		1


	//   ....[158]....
        /*0ad4*/ 	.word	0x00008660
        /*0ad8*/ 	.word	0x00000000
        /*0adc*/ 	.word	0x000000d0
        /*0ae0*/ 	.short	0x010a
        /*0ae2*/ 	.byte	0xff
	.zero		1


	//   ....[159]....
        /*0ae4*/ 	.word	0x000086b0
        /*0ae8*/ 	.word	0x00000003
        /*0aec*/ 	.word	0x000001e0
        /*0af0*/ 	.short	0x010a
        /*0af2*/ 	.byte	0xff
	.zero		1


	//   ....[160]....
        /*0af4*/ 	.word	0x00008710
        /*0af8*/ 	.word	0x00000000
        /*0afc*/ 	.word	0x00000000
        /*0b00*/ 	.short	0x010a
        /*0b02*/ 	.byte	0xff
	.zero		1


	//   ....[161]....
        /*0b04*/ 	.word	0x00008770
        /*0b08*/ 	.word	0x00000000
        /*0b0c*/ 	.word	0x00000000
        /*0b10*/ 	.short	0x010a
        /*0b12*/ 	.byte	0xff
	.zero		1


	//   ....[162]....
        /*0b14*/ 	.word	0x000087d0
        /*0b18*/ 	.word	0x00000000
        /*0b1c*/ 	.word	0x00000000
        /*0b20*/ 	.short	0x010a
        /*0b22*/ 	.byte	0xff
	.zero		1


	//   ....[163]....
        /*0b24*/ 	.word	0x00008830
        /*0b28*/ 	.word	0x00000000
        /*0b2c*/ 	.word	0x00000000
        /*0b30*/ 	.short	0x010a
        /*0b32*/ 	.byte	0xff
	.zero		1


	//   ....[164]....
        /*0b34*/ 	.word	0x00008890
        /*0b38*/ 	.word	0x00000000
        /*0b3c*/ 	.word	0x00000000
        /*0b40*/ 	.short	0x010a
        /*0b42*/ 	.byte	0xff
	.zero		1


	//   ....[165]....
        /*0b44*/ 	.word	0x000088f0
        /*0b48*/ 	.word	0x00000000
        /*0b4c*/ 	.word	0x00000000
        /*0b50*/ 	.short	0x010a
        /*0b52*/ 	.byte	0xff
	.zero		1


	//   ....[166]....
        /*0b54*/ 	.word	0x00008950
        /*0b58*/ 	.word	0x00000000
        /*0b5c*/ 	.word	0x00000000
        /*0b60*/ 	.short	0x010a
        /*0b62*/ 	.byte	0xff
	.zero		1


	//   ....[167]....
        /*0b64*/ 	.word	0x000089b0
        /*0b68*/ 	.word	0x00000000
        /*0b6c*/ 	.word	0x00000000
        /*0b70*/ 	.short	0x010a
        /*0b72*/ 	.byte	0xff
	.zero		1


	//   ....[168]....
        /*0b74*/ 	.word	0x00008a10
        /*0b78*/ 	.word	0x00000000
        /*0b7c*/ 	.word	0x00000000
        /*0b80*/ 	.short	0x010a
        /*0b82*/ 	.byte	0xff
	.zero		1


	//   ....[169]....
        /*0b84*/ 	.word	0x00008a70
        /*0b88*/ 	.word	0x00000000
        /*0b8c*/ 	.word	0x00000000
        /*0b90*/ 	.short	0x010a
        /*0b92*/ 	.byte	0xff
	.zero		1


	//   ....[170]....
        /*0b94*/ 	.word	0x00008ad0
        /*0b98*/ 	.word	0x00000000
        /*0b9c*/ 	.word	0x00000000
        /*0ba0*/ 	.short	0x010a
        /*0ba2*/ 	.byte	0xff
	.zero		1


	//   ....[171]....
        /*0ba4*/ 	.word	0x00008b30
        /*0ba8*/ 	.word	0x00000000
        /*0bac*/ 	.word	0x00000000
        /*0bb0*/ 	.short	0x010a
        /*0bb2*/ 	.byte	0xff
	.zero		1


	//   ....[172]....
        /*0bb4*/ 	.word	0x00008b90
        /*0bb8*/ 	.word	0x00000000
        /*0bbc*/ 	.word	0x00000000
        /*0bc0*/ 	.short	0x010a
        /*0bc2*/ 	.byte	0xff
	.zero		1


	//   ....[173]....
        /*0bc4*/ 	.word	0x00008bf0
        /*0bc8*/ 	.word	0x00000000
        /*0bcc*/ 	.word	0x00000000
        /*0bd0*/ 	.short	0x010a
        /*0bd2*/ 	.byte	0xff
	.zero		1


	//   ....[174]....
        /*0bd4*/ 	.word	0x00008c50
        /*0bd8*/ 	.word	0x00000000
        /*0bdc*/ 	.word	0x00000000
        /*0be0*/ 	.short	0x010a
        /*0be2*/ 	.byte	0xff
	.zero		1


	//   ....[175]....
        /*0be4*/ 	.word	0x00008cb0
        /*0be8*/ 	.word	0x00000000
        /*0bec*/ 	.word	0x00000000
        /*0bf0*/ 	.short	0x010a
        /*0bf2*/ 	.byte	0xff
	.zero		1


	//   ....[176]....
        /*0bf4*/ 	.word	0x00008d10
        /*0bf8*/ 	.word	0x00000000
        /*0bfc*/ 	.word	0x00000000
        /*0c00*/ 	.short	0x010a
        /*0c02*/ 	.byte	0xff
	.zero		1


	//   ....[177]....
        /*0c04*/ 	.word	0x00008d70
        /*0c08*/ 	.word	0x00000000
        /*0c0c*/ 	.word	0x00000000
        /*0c10*/ 	.short	0x010a
        /*0c12*/ 	.byte	0xff
	.zero		1


	//   ....[178]....
        /*0c14*/ 	.word	0x00008dd0
        /*0c18*/ 	.word	0x00000000
        /*0c1c*/ 	.word	0x00000000
        /*0c20*/ 	.short	0x010a
        /*0c22*/ 	.byte	0xff
	.zero		1


	//   ....[179]....
        /*0c24*/ 	.word	0x00008e30
        /*0c28*/ 	.word	0x00000000
        /*0c2c*/ 	.word	0x00000000
        /*0c30*/ 	.short	0x010a
        /*0c32*/ 	.byte	0xff
	.zero		1


	//   ....[180]....
        /*0c34*/ 	.word	0x00008e90
        /*0c38*/ 	.word	0x00000000
        /*0c3c*/ 	.word	0x00000000
        /*0c40*/ 	.short	0x010a
        /*0c42*/ 	.byte	0xff
	.zero		1


	//   ....[181]....
        /*0c44*/ 	.word	0x00008ef0
        /*0c48*/ 	.word	0x00000000
        /*0c4c*/ 	.word	0x00000000
        /*0c50*/ 	.short	0x010a
        /*0c52*/ 	.byte	0xff
	.zero		1


	//   ....[182]....
        /*0c54*/ 	.word	0x00008f50
        /*0c58*/ 	.word	0x00000000
        /*0c5c*/ 	.word	0x00000000
        /*0c60*/ 	.short	0x010a
        /*0c62*/ 	.byte	0xff
	.zero		1


	//   ....[183]....
        /*0c64*/ 	.word	0x00008fb0
        /*0c68*/ 	.word	0x00000000
        /*0c6c*/ 	.word	0x00000000
        /*0c70*/ 	.short	0x010a
        /*0c72*/ 	.byte	0xff
	.zero		1


	//   ....[184]....
        /*0c74*/ 	.word	0x00009010
        /*0c78*/ 	.word	0x00000000
        /*0c7c*/ 	.word	0x00000000
        /*0c80*/ 	.short	0x010a
        /*0c82*/ 	.byte	0xff
	.zero		1


	//   ....[185]....
        /*0c84*/ 	.word	0x00009060
        /*0c88*/ 	.word	0x00000002
        /*0c8c*/ 	.word	0x00000240
        /*0c90*/ 	.short	0x010a
        /*0c92*/ 	.byte	0xff
	.zero		1


	//   ....[186]....
        /*0c94*/ 	.word	0x000090c0
        /*0c98*/ 	.word	0x00000002
        /*0c9c*/ 	.word	0x000001f0
        /*0ca0*/ 	.short	0x010a
        /*0ca2*/ 	.byte	0xff
	.zero		1


	//   ....[187]....
        /*0ca4*/ 	.word	0x00009110
        /*0ca8*/ 	.word	0x00000002
        /*0cac*/ 	.word	0x000001e0
        /*0cb0*/ 	.short	0x010a
        /*0cb2*/ 	.byte	0xff
	.zero		1


	//   ....[188]....
        /*0cb4*/ 	.word	0x00009170
        /*0cb8*/ 	.word	0x00000000
        /*0cbc*/ 	.word	0x000001f0
        /*0cc0*/ 	.short	0x010a
        /*0cc2*/ 	.byte	0xff
	.zero		1


	//   ....[189]....
        /*0cc4*/ 	.word	0x000091c0
        /*0cc8*/ 	.word	0x00000000
        /*0ccc*/ 	.word	0x000001e0
        /*0cd0*/ 	.short	0x010a
        /*0cd2*/ 	.byte	0xff
	.zero		1


	//   ....[190]....
        /*0cd4*/ 	.word	0x00009220
        /*0cd8*/ 	.word	0x00000002
        /*0cdc*/ 	.word	0x00000220
        /*0ce0*/ 	.short	0x010a
        /*0ce2*/ 	.byte	0xff
	.zero		1


	//   ....[191]....
        /*0ce4*/ 	.word	0x00009280
        /*0ce8*/ 	.word	0x00000000
        /*0cec*/ 	.word	0x00000000
        /*0cf0*/ 	.short	0x010a
        /*0cf2*/ 	.byte	0xff
	.zero		1


	//   ....[192]....
        /*0cf4*/ 	.word	0x000092e0
        /*0cf8*/ 	.word	0x00000000
        /*0cfc*/ 	.word	0x00000000
        /*0d00*/ 	.short	0x010a
        /*0d02*/ 	.byte	0xff
	.zero		1


	//   ....[193]....
        /*0d04*/ 	.word	0x00009340
        /*0d08*/ 	.word	0x00000000
        /*0d0c*/ 	.word	0x00000000
        /*0d10*/ 	.short	0x010a
        /*0d12*/ 	.byte	0xff
	.zero		1


	//   ....[194]....
        /*0d14*/ 	.word	0x000093a0
        /*0d18*/ 	.word	0x00000000
        /*0d1c*/ 	.word	0x00000000
        /*0d20*/ 	.short	0x010a
        /*0d22*/ 	.byte	0xff
	.zero		1


	//   ....[195]....
        /*0d24*/ 	.word	0x00009400
        /*0d28*/ 	.word	0x00000000
        /*0d2c*/ 	.word	0x00000000
        /*0d30*/ 	.short	0x010a
        /*0d32*/ 	.byte	0xff
	.zero		1


	//   ....[196]....
        /*0d34*/ 	.word	0x00009450
        /*0d38*/ 	.word	0x0000000c
        /*0d3c*/ 	.word	0x000001e0
        /*0d40*/ 	.short	0x010a
        /*0d42*/ 	.byte	0xff
	.zero		1


	//   ....[197]....
        /*0d44*/ 	.word	0x000094b0
        /*0d48*/ 	.word	0x00000000
        /*0d4c*/ 	.word	0x000001d8
        /*0d50*/ 	.short	0x010a
        /*0d52*/ 	.byte	0xff
	.zero		1


	//   ....[198]....
        /*0d54*/ 	.word	0x00009510
        /*0d58*/ 	.word	0x00000000
        /*0d5c*/ 	.word	0x000001b8
        /*0d60*/ 	.short	0x010a
        /*0d62*/ 	.byte	0xff
	.zero		1


	//   ....[199]....
        /*0d64*/ 	.word	0x00009570
        /*0d68*/ 	.word	0x00000006
        /*0d6c*/ 	.word	0x000001b8
        /*0d70*/ 	.short	0x010a
        /*0d72*/ 	.byte	0xff
	.zero		1


	//   ....[200]....
        /*0d74*/ 	.word	0x000095d0
        /*0d78*/ 	.word	0x00000000
        /*0d7c*/ 	.word	0x00000000
        /*0d80*/ 	.short	0x010a
        /*0d82*/ 	.byte	0xff
	.zero		1


	//   ....[201]....
        /*0d84*/ 	.word	0x00009630
        /*0d88*/ 	.word	0x00000000
        /*0d8c*/ 	.word	0x00000000
        /*0d90*/ 	.short	0x010a
        /*0d92*/ 	.byte	0xff
	.zero		1


	//   ....[202]....
        /*0d94*/ 	.word	0x00009680
        /*0d98*/ 	.word	0x00000000
        /*0d9c*/ 	.word	0x000001e0
        /*0da0*/ 	.short	0x010a
        /*0da2*/ 	.byte	0xff
	.zero		1


	//   ....[203]....
        /*0da4*/ 	.word	0x000096d0
        /*0da8*/ 	.word	0x00000002
        /*0dac*/ 	.word	0x000001a0
        /*0db0*/ 	.short	0x010a
        /*0db2*/ 	.byte	0xff
	.zero		1


	//   ....[204]....
        /*0db4*/ 	.word	0x00009720
        /*0db8*/ 	.word	0x0000001b
        /*0dbc*/ 	.word	0x00000200
        /*0dc0*/ 	.short	0x010a
        /*0dc2*/ 	.byte	0xff
	.zero		1


	//   ....[205]....
        /*0dc4*/ 	.word	0x00009770
        /*0dc8*/ 	.word	0x00000002
        /*0dcc*/ 	.word	0x000001a0
        /*0dd0*/ 	.short	0x010a
        /*0dd2*/ 	.byte	0xff
	.zero		1


	//----- nvinfo : EIATTR_NUM_MBARRIERS
	.align		4
.L_47:
        /*0dd4*/ 	.byte	0x03, 0x38
        /*0dd6*/ 	.short	0x004c


	//----- nvinfo : EIATTR_EXIT_INSTR_OFFSETS
	.align		4
        /*0dd8*/ 	.byte	0x04, 0x1c
        /*0dda*/ 	.short	(.L_49 - .L_48)


	//   ....[0]....
.L_48:
        /*0ddc*/ 	.word	0x00003b20


	//   ....[1]....
        /*0de0*/ 	.word	0x00004010


	//   ....[2]....
        /*0de4*/ 	.word	0x00004070


	//   ....[3]....
        /*0de8*/ 	.word	0x00004f00


	//   ....[4]....
        /*0dec*/ 	.word	0x00005ed0


	//   ....[5]....
        /*0df0*/ 	.word	0x00005f10


	//   ....[6]....
        /*0df4*/ 	.word	0x00008480


	//   ....[7]....
        /*0df8*/ 	.word	0x000084f0


	//   ....[8]....
        /*0dfc*/ 	.word	0x00008520


	//   ....[9]....
        /*0e00*/ 	.word	0x00008590


	//----- nvinfo : EIATTR_MAX_THREADS
	.align		4
.L_49:
        /*0e04*/ 	.byte	0x04, 0x05
        /*0e06*/ 	.short	(.L_51 - .L_50)
.L_50:
        /*0e08*/ 	.word	0x00000100
        /*0e0c*/ 	.word	0x00000001
        /*0e10*/ 	.word	0x00000001


	//----- nvinfo : EIATTR_CRS_STACK_SIZE
	.align		4
.L_51:
        /*0e14*/ 	.byte	0x04, 0x1e
        /*0e16*/ 	.short	(.L_53 - .L_52)
.L_52:
        /*0e18*/ 	.word	0x00000000


	//----- nvinfo : EIATTR_CBANK_PARAM_SIZE
	.align		4
.L_53:
        /*0e1c*/ 	.byte	0x03, 0x19
        /*0e1e*/ 	.short	0x0800


	//----- nvinfo : EIATTR_PARAM_CBANK
	.align		4
        /*0e20*/ 	.byte	0x04, 0x0a
        /*0e22*/ 	.short	(.L_55 - .L_54)
	.align		4
.L_54:
        /*0e24*/ 	.word	index@(.nv.constant0._ZN7cutlass13device_kernelINS_4gemm6kernel13GemmUniversalIN4cute5tupleIJiiiiEEENS1_10collective13CollectiveMmaINS1_35MainloopSm100TmaUmmaWarpSpecializedILi26ELi2ELi4ENS5_IJNS4_1CILi2EEENSA_ILi4EEENSA_ILi1EEEEEEEENS5_IJNSA_ILi64EEESG_NSA_ILi32EEEEEENS_6half_tENS5_IJlSD_lEEESJ_SK_NS4_8TiledMMAINS4_8MMA_AtomIJNS4_20SM100_MMA_F16BF16_SSISJ_SJ_fLi64ELi64ELNS4_4UMMA5MajorE0ELSP_0ELNSO_7ScaleInE0ELSQ_0EEEEEENS4_6LayoutINS5_IJSD_SD_SD_EEENS5_IJNSA_ILi0EEESV_SV_EEEEENS5_IJNS4_10UnderscoreESY_SY_EEEEENS4_23SM90_TMA_LOAD_MULTICASTENS4_14ComposedLayoutINS4_7SwizzleILi2ELi4ELi3EEENS4_18smem_ptr_flag_bitsILi16EEENST_INS5_IJNSA_ILi8EEESH_EEENS5_IJSH_SD_EEEEEEEvNS4_8identityES11_S1B_vS1C_EENS_8epilogue10collective18CollectiveEpilogueINS1E_23Sm100TmaWarpSpecializedILi3ELi2ELi16ELb1ELb0EEEJSI_NS5_IJNST_ISG_SD_EENST_ISH_SD_EEEEESJ_SK_SJ_SK_NS1E_6fusion15FusionCallbacksIS1I_NS1M_17LinearCombinationISJ_fSJ_fLNS_15FloatRoundStyleE2EEESI_S1L_JEEENS4_5SM1004TMEM4LOAD26SM100_TMEM_LOAD_16dp256b4xENS4_13SM90_TMA_LOADES1B_NS4_17SM75_U32x4_LDSM_NENS4_14SM90_TMA_STOREES1B_NS4_17SM90_U32x4_STSM_NENS4_39AutoVectorizingCopyWithAssumedAlignmentILi128EEEEEEvvEEEEvNT_6ParamsE)
        /*0e28*/ 	.short	0x0380
        /*0e2a*/ 	.short	0x0800


	//----- nvinfo : EIATTR_SW_WAR
	.align		4
.L_55:
        /*0e2c*/ 	.byte	0x04, 0x36
        /*0e2e*/ 	.short	(.L_57 - .L_56)
.L_56:
        /*0e30*/ 	.word	0x00000008
.L_57:


//--------------------- .nv.callgraph             --------------------------
	.section	.nv.callgraph,"",@"SHT_CUDA_CALLGRAPH"
	.align	4
	.sectionentsize	8
	.align		4
        /*0000*/ 	.word	0x00000000
	.align		4
        /*0004*/ 	.word	0xffffffff
	.align		4
        /*0008*/ 	.word	index@(_ZN7cutlass13device_kernelINS_4gemm6kernel13GemmUniversalIN4cute5tupleIJiiiiEEENS1_10collective13CollectiveMmaINS1_35MainloopSm100TmaUmmaWarpSpecializedILi26ELi2ELi4ENS5_IJNS4_1CILi2EEENSA_ILi4EEENSA_ILi1EEEEEEEENS5_IJNSA_ILi64EEESG_NSA_ILi32EEEEEENS_6half_tENS5_IJlSD_lEEESJ_SK_NS4_8TiledMMAINS4_8MMA_AtomIJNS4_20SM100_MMA_F16BF16_SSISJ_SJ_fLi64ELi64ELNS4_4UMMA5MajorE0ELSP_0ELNSO_7ScaleInE0ELSQ_0EEEEEENS4_6LayoutINS5_IJSD_SD_SD_EEENS5_IJNSA_ILi0EEESV_SV_EEEEENS5_IJNS4_10UnderscoreESY_SY_EEEEENS4_23SM90_TMA_LOAD_MULTICASTENS4_14ComposedLayoutINS4_7SwizzleILi2ELi4ELi3EEENS4_18smem_ptr_flag_bitsILi16EEENST_INS5_IJNSA_ILi8EEESH_EEENS5_IJSH_SD_EEEEEEEvNS4_8identityES11_S1B_vS1C_EENS_8epilogue10collective18CollectiveEpilogueINS1E_23Sm100TmaWarpSpecializedILi3ELi2ELi16ELb1ELb0EEEJSI_NS5_IJNST_ISG_SD_EENST_ISH_SD_EEEEESJ_SK_SJ_SK_NS1E_6fusion15FusionCallbacksIS1I_NS1M_17LinearCombinationISJ_fSJ_fLNS_15FloatRoundStyleE2EEESI_S1L_JEEENS4_5SM1004TMEM4LOAD26SM100_TMEM_LOAD_16dp256b4xENS4_13SM90_TMA_LOADES1B_NS4_17SM75_U32x4_LDSM_NENS4_14SM90_TMA_STOREES1B_NS4_17SM90_U32x4_STSM_NENS4_39AutoVectorizingCopyWithAssumedAlignmentILi128EEEEEEvvEEEEvNT_6ParamsE)
	.align		4
        /*000c*/ 	.word	index@(__assertfail)
	.align		4
        /*0010*/ 	.word	0x00000000
	.align		4
        /*0014*/ 	.word	0xfffffffe
	.align		4
        /*0018*/ 	.word	0x00000000
	.align		4
        /*001c*/ 	.word	0xfffffffd
	.align		4
        /*0020*/ 	.word	0x00000000
	.align		4
        /*0024*/ 	.word	0xfffffffc


//--------------------- .nv.constant4             --------------------------
	.section	.nv.constant4,"a",@progbits
	.align	8
	.align		8
.nv.constant4:
        /*0000*/ 	.dword	__assertfail
	.align		8
        /*0008*/ 	.dword	__unnamed_1
	.align		8
        /*0010*/ 	.dword	__unnamed_2
	.align		8
        /*0018*/ 	.dword	_ZN40_INTERNAL_96e7d7de_4_k_cu_7d2ff7d7_258874cuda3std3__45__cpo5beginE
	.align		8
        /*0020*/ 	.dword	_ZN40_INTERNAL_96e7d7de_4_k_cu_7d2ff7d7_258874cuda3std3__45__cpo3endE
	.align		8
        /*0028*/ 	.dword	_ZN40_INTERNAL_96e7d7de_4_k_cu_7d2ff7d7_258874cuda3std3__45__cpo6cbeginE
	.align		8
        /*0030*/ 	.dword	_ZN40_INTERNAL_96e7d7de_4_k_cu_7d2ff7d7_258874cuda3std3__45__cpo4cendE
	.align		8
        /*0038*/ 	.dword	_ZN40_INTERNAL_96e7d7de_4_k_cu_7d2ff7d7_258874cuda3std3__442_GLOBAL__N__96e7d7de_4_k_cu_7d2ff7d7_258876ignoreE
	.align		8
        /*0040*/ 	.dword	_ZN40_INTERNAL_96e7d7de_4_k_cu_7d2ff7d7_258874cuda3std3__419piecewise_constructE
	.align		8
        /*0048*/ 	.dword	_ZN40_INTERNAL_96e7d7de_4_k_cu_7d2ff7d7_258874cuda3std3__48in_placeE
	.align		8
        /*0050*/ 	.dword	_ZN40_INTERNAL_96e7d7de_4_k_cu_7d2ff7d7_258874cuda3std6ranges3__45__cpo4swapE
	.align		8
        /*0058*/ 	.dword	_ZN40_INTERNAL_96e7d7de_4_k_cu_7d2ff7d7_258874cuda3std6ranges3__45__cpo9iter_moveE
	.align		8
        /*0060*/ 	.dword	_ZN40_INTERNAL_96e7d7de_4_k_cu_7d2ff7d7_258874cute7productE
	.align		8
        /*0068*/ 	.dword	_ZN40_INTERNAL_96e7d7de_4_k_cu_7d2ff7d7_258874cute1_E
	.align		8
        /*0070*/ 	.dword	$str$25
	.align		8
        /*0078*/ 	.dword	$str$26
	.align		8
        /*0080*/ 	.dword	$str$27
	.align		8
        /*0088*/ 	.dword	$str$28


//--------------------- .text._ZN7cutlass13device_kernelINS_4gemm6kernel13GemmUniversalIN4cute5tupleIJiiiiEEENS1_10collective13CollectiveMmaINS1_35MainloopSm100TmaUmmaWarpSpecializedILi26ELi2ELi4ENS5_IJNS4_1CILi2EEENSA_ILi4EEENSA_ILi1EEEEEEEENS5_IJNSA_ILi64EEESG_NSA_ILi32EEEEEENS_6half_tENS5_IJlSD_lEEESJ_SK_NS4_8TiledMMAINS4_8MMA_AtomIJNS4_20SM100_MMA_F16BF16_SSISJ_SJ_fLi64ELi64ELNS4_4UMMA5MajorE0ELSP_0ELNSO_7ScaleInE0ELSQ_0EEEEEENS4_6LayoutINS5_IJSD_SD_SD_EEENS5_IJNSA_ILi0EEESV_SV_EEEEENS5_IJNS4_10UnderscoreESY_SY_EEEEENS4_23SM90_TMA_LOAD_MULTICASTENS4_14ComposedLayoutINS4_7SwizzleILi2ELi4ELi3EEENS4_18smem_ptr_flag_bitsILi16EEENST_INS5_IJNSA_ILi8EEESH_EEENS5_IJSH_SD_EEEEEEEvNS4_8identityES11_S1B_vS1C_EENS_8epilogue10collective18CollectiveEpilogueINS1E_23Sm100TmaWarpSpecializedILi3ELi2ELi16ELb1ELb0EEEJSI_NS5_IJNST_ISG_SD_EENST_ISH_SD_EEEEESJ_SK_SJ_SK_NS1E_6fusion15FusionCallbacksIS1I_NS1M_17LinearCombinationISJ_fSJ_fLNS_15FloatRoundStyleE2EEESI_S1L_JEEENS4_5SM1004TMEM4LOAD26SM100_TMEM_LOAD_16dp256b4xENS4_13SM90_TMA_LOADES1B_NS4_17SM75_U32x4_LDSM_NENS4_14SM90_TMA_STOREES1B_NS4_17SM90_U32x4_STSM_NENS4_39AutoVectorizingCopyWithAssumedAlignmentILi128EEEEEEvvEEEEvNT_6ParamsE --------------------------
	.section	.text._ZN7cutlass13device_kernelINS_4gemm6kernel13GemmUniversalIN4cute5tupleIJiiiiEEENS1_10collective13CollectiveMmaINS1_35MainloopSm100TmaUmmaWarpSpecializedILi26ELi2ELi4ENS5_IJNS4_1CILi2EEENSA_ILi4EEENSA_ILi1EEEEEEEENS5_IJNSA_ILi64EEESG_NSA_ILi32EEEEEENS_6half_tENS5_IJlSD_lEEESJ_SK_NS4_8TiledMMAINS4_8MMA_AtomIJNS4_20SM100_MMA_F16BF16_SSISJ_SJ_fLi64ELi64ELNS4_4UMMA5MajorE0ELSP_0ELNSO_7ScaleInE0ELSQ_0EEEEEENS4_6LayoutINS5_IJSD_SD_SD_EEENS5_IJNSA_ILi0EEESV_SV_EEEEENS5_IJNS4_10UnderscoreESY_SY_EEEEENS4_23SM90_TMA_LOAD_MULTICASTENS4_14ComposedLayoutINS4_7SwizzleILi2ELi4ELi3EEENS4_18smem_ptr_flag_bitsILi16EEENST_INS5_IJNSA_ILi8EEESH_EEENS5_IJSH_SD_EEEEEEEvNS4_8identityES11_S1B_vS1C_EENS_8epilogue10collective18CollectiveEpilogueINS1E_23Sm100TmaWarpSpecializedILi3ELi2ELi16ELb1ELb0EEEJSI_NS5_IJNST_ISG_SD_EENST_ISH_SD_EEEEESJ_SK_SJ_SK_NS1E_6fusion15FusionCallbacksIS1I_NS1M_17LinearCombinationISJ_fSJ_fLNS_15FloatRoundStyleE2EEESI_S1L_JEEENS4_5SM1004TMEM4LOAD26SM100_TMEM_LOAD_16dp256b4xENS4_13SM90_TMA_LOADES1B_NS4_17SM75_U32x4_LDSM_NENS4_14SM90_TMA_STOREES1B_NS4_17SM90_U32x4_STSM_NENS4_39AutoVectorizingCopyWithAssumedAlignmentILi128EEEEEEvvEEEEvNT_6ParamsE,"ax",@progbits
	.align	128
.text._ZN7cutlass13device_kernelINS_4gemm6kernel13GemmUniversalIN4cute5tupleIJiiiiEEENS1_10collective13CollectiveMmaINS1_35MainloopSm100TmaUmmaWarpSpecializedILi26ELi2ELi4ENS5_IJNS4_1CILi2EEENSA_ILi4EEENSA_ILi1EEEEEEEENS5_IJNSA_ILi64EEESG_NSA_ILi32EEEEEENS_6half_tENS5_IJlSD_lEEESJ_SK_NS4_8TiledMMAINS4_8MMA_AtomIJNS4_20SM100_MMA_F16BF16_SSISJ_SJ_fLi64ELi64ELNS4_4UMMA5MajorE0ELSP_0ELNSO_7ScaleInE0ELSQ_0EEEEEENS4_6LayoutINS5_IJSD_SD_SD_EEENS5_IJNSA_ILi0EEESV_SV_EEEEENS5_IJNS4_10UnderscoreESY_SY_EEEEENS4_23SM90_TMA_LOAD_MULTICASTENS4_14ComposedLayoutINS4_7SwizzleILi2ELi4ELi3EEENS4_18smem_ptr_flag_bitsILi16EEENST_INS5_IJNSA_ILi8EEESH_EEENS5_IJSH_SD_EEEEEEEvNS4_8identityES11_S1B_vS1C_EENS_8epilogue10collective18CollectiveEpilogueINS1E_23Sm100TmaWarpSpecializedILi3ELi2ELi16ELb1ELb0EEEJSI_NS5_IJNST_ISG_SD_EENST_ISH_SD_EEEEESJ_SK_SJ_SK_NS1E_6fusion15FusionCallbacksIS1I_NS1M_17LinearCombinationISJ_fSJ_fLNS_15FloatRoundStyleE2EEESI_S1L_JEEENS4_5SM1004TMEM4LOAD26SM100_TMEM_LOAD_16dp256b4xENS4_13SM90_TMA_LOADES1B_NS4_17SM75_U32x4_LDSM_NENS4_14SM90_TMA_STOREES1B_NS4_17SM90_U32x4_STSM_NENS4_39AutoVectorizingCopyWithAssumedAlignmentILi128EEEEEEvvEEEEvNT_6ParamsE:
        .type           _ZN7cutlass13device_kernelINS_4gemm6kernel13GemmUniversalIN4cute5tupleIJiiiiEEENS1_10collective13CollectiveMmaINS1_35MainloopSm100TmaUmmaWarpSpecializedILi26ELi2ELi4ENS5_IJNS4_1CILi2EEENSA_ILi4EEENSA_ILi1EEEEEEEENS5_IJNSA_ILi64EEESG_NSA_ILi32EEEEEENS_6half_tENS5_IJlSD_lEEESJ_SK_NS4_8TiledMMAINS4_8MMA_AtomIJNS4_20SM100_MMA_F16BF16_SSISJ_SJ_fLi64ELi64ELNS4_4UMMA5MajorE0ELSP_0ELNSO_7ScaleInE0ELSQ_0EEEEEENS4_6LayoutINS5_IJSD_SD_SD_EEENS5_IJNSA_ILi0EEESV_SV_EEEEENS5_IJNS4_10UnderscoreESY_SY_EEEEENS4_23SM90_TMA_LOAD_MULTICASTENS4_14ComposedLayoutINS4_7SwizzleILi2ELi4ELi3EEENS4_18smem_ptr_flag_bitsILi16EEENST_INS5_IJNSA_ILi8EEESH_EEENS5_IJSH_SD_EEEEEEEvNS4_8identityES11_S1B_vS1C_EENS_8epilogue10collective18CollectiveEpilogueINS1E_23Sm100TmaWarpSpecializedILi3ELi2ELi16ELb1ELb0EEEJSI_NS5_IJNST_ISG_SD_EENST_ISH_SD_EEEEESJ_SK_SJ_SK_NS1E_6fusion15FusionCallbacksIS1I_NS1M_17LinearCombinationISJ_fSJ_fLNS_15FloatRoundStyleE2EEESI_S1L_JEEENS4_5SM1004TMEM4LOAD26SM100_TMEM_LOAD_16dp256b4xENS4_13SM90_TMA_LOADES1B_NS4_17SM75_U32x4_LDSM_NENS4_14SM90_TMA_STOREES1B_NS4_17SM90_U32x4_STSM_NENS4_39AutoVectorizingCopyWithAssumedAlignmentILi128EEEEEEvvEEEEvNT_6ParamsE,@function
        .size           _ZN7cutlass13device_kernelINS_4gemm6kernel13GemmUniversalIN4cute5tupleIJiiiiEEENS1_10collective13CollectiveMmaINS1_35MainloopSm100TmaUmmaWarpSpecializedILi26ELi2ELi4ENS5_IJNS4_1CILi2EEENSA_ILi4EEENSA_ILi1EEEEEEEENS5_IJNSA_ILi64EEESG_NSA_ILi32EEEEEENS_6half_tENS5_IJlSD_lEEESJ_SK_NS4_8TiledMMAINS4_8MMA_AtomIJNS4_20SM100_MMA_F16BF16_SSISJ_SJ_fLi64ELi64ELNS4_4UMMA5MajorE0ELSP_0ELNSO_7ScaleInE0ELSQ_0EEEEEENS4_6LayoutINS5_IJSD_SD_SD_EEENS5_IJNSA_ILi0EEESV_SV_EEEEENS5_IJNS4_10UnderscoreESY_SY_EEEEENS4_23SM90_TMA_LOAD_MULTICASTENS4_14ComposedLayoutINS4_7SwizzleILi2ELi4ELi3EEENS4_18smem_ptr_flag_bitsILi16EEENST_INS5_IJNSA_ILi8EEESH_EEENS5_IJSH_SD_EEEEEEEvNS4_8identityES11_S1B_vS1C_EENS_8epilogue10collective18CollectiveEpilogueINS1E_23Sm100TmaWarpSpecializedILi3ELi2ELi16ELb1ELb0EEEJSI_NS5_IJNST_ISG_SD_EENST_ISH_SD_EEEEESJ_SK_SJ_SK_NS1E_6fusion15FusionCallbacksIS1I_NS1M_17LinearCombinationISJ_fSJ_fLNS_15FloatRoundStyleE2EEESI_S1L_JEEENS4_5SM1004TMEM4LOAD26SM100_TMEM_LOAD_16dp256b4xENS4_13SM90_TMA_LOADES1B_NS4_17SM75_U32x4_LDSM_NENS4_14SM90_TMA_STOREES1B_NS4_17SM90_U32x4_STSM_NENS4_39AutoVectorizingCopyWithAssumedAlignmentILi128EEEEEEvvEEEEvNT_6ParamsE,(.L_x_228 - _ZN7cutlass13device_kernelINS_4gemm6kernel13GemmUniversalIN4cute5tupleIJiiiiEEENS1_10collective13CollectiveMmaINS1_35MainloopSm100TmaUmmaWarpSpecializedILi26ELi2ELi4ENS5_IJNS4_1CILi2EEENSA_ILi4EEENSA_ILi1EEEEEEEENS5_IJNSA_ILi64EEESG_NSA_ILi32EEEEEENS_6half_tENS5_IJlSD_lEEESJ_SK_NS4_8TiledMMAINS4_8MMA_AtomIJNS4_20SM100_MMA_F16BF16_SSISJ_SJ_fLi64ELi64ELNS4_4UMMA5MajorE0ELSP_0ELNSO_7ScaleInE0ELSQ_0EEEEEENS4_6LayoutINS5_IJSD_SD_SD_EEENS5_IJNSA_ILi0EEESV_SV_EEEEENS5_IJNS4_10UnderscoreESY_SY_EEEEENS4_23SM90_TMA_LOAD_MULTICASTENS4_14ComposedLayoutINS4_7SwizzleILi2ELi4ELi3EEENS4_18smem_ptr_flag_bitsILi16EEENST_INS5_IJNSA_ILi8EEESH_EEENS5_IJSH_SD_EEEEEEEvNS4_8identityES11_S1B_vS1C_EENS_8epilogue10collective18CollectiveEpilogueINS1E_23Sm100TmaWarpSpecializedILi3ELi2ELi16ELb1ELb0EEEJSI_NS5_IJNST_ISG_SD_EENST_ISH_SD_EEEEESJ_SK_SJ_SK_NS1E_6fusion15FusionCallbacksIS1I_NS1M_17LinearCombinationISJ_fSJ_fLNS_15FloatRoundStyleE2EEESI_S1L_JEEENS4_5SM1004TMEM4LOAD26SM100_TMEM_LOAD_16dp256b4xENS4_13SM90_TMA_LOADES1B_NS4_17SM75_U32x4_LDSM_NENS4_14SM90_TMA_STOREES1B_NS4_17SM90_U32x4_STSM_NENS4_39AutoVectorizingCopyWithAssumedAlignmentILi128EEEEEEvvEEEEvNT_6ParamsE)
        .other          _ZN7cutlass13device_kernelINS_4gemm6kernel13GemmUniversalIN4cute5tupleIJiiiiEEENS1_10collective13CollectiveMmaINS1_35MainloopSm100TmaUmmaWarpSpecializedILi26ELi2ELi4ENS5_IJNS4_1CILi2EEENSA_ILi4EEENSA_ILi1EEEEEEEENS5_IJNSA_ILi64EEESG_NSA_ILi32EEEEEENS_6half_tENS5_IJlSD_lEEESJ_SK_NS4_8TiledMMAINS4_8MMA_AtomIJNS4_20SM100_MMA_F16BF16_SSISJ_SJ_fLi64ELi64ELNS4_4UMMA5MajorE0ELSP_0ELNSO_7ScaleInE0ELSQ_0EEEEEENS4_6LayoutINS5_IJSD_SD_SD_EEENS5_IJNSA_ILi0EEESV_SV_EEEEENS5_IJNS4_10UnderscoreESY_SY_EEEEENS4_23SM90_TMA_LOAD_MULTICASTENS4_14ComposedLayoutINS4_7SwizzleILi2ELi4ELi3EEENS4_18smem_ptr_flag_bitsILi16EEENST_INS5_IJNSA_ILi8EEESH_EEENS5_IJSH_SD_EEEEEEEvNS4_8identityES11_S1B_vS1C_EENS_8epilogue10collective18CollectiveEpilogueINS1E_23Sm100TmaWarpSpecializedILi3ELi2ELi16ELb1ELb0EEEJSI_NS5_IJNST_ISG_SD_EENST_ISH_SD_EEEEESJ_SK_SJ_SK_NS1E_6fusion15FusionCallbacksIS1I_NS1M_17LinearCombinationISJ_fSJ_fLNS_15FloatRoundStyleE2EEESI_S1L_JEEENS4_5SM1004TMEM4LOAD26SM100_TMEM_LOAD_16dp256b4xENS4_13SM90_TMA_LOADES1B_NS4_17SM75_U32x4_LDSM_NENS4_14SM90_TMA_STOREES1B_NS4_17SM90_U32x4_STSM_NENS4_39AutoVectorizingCopyWithAssumedAlignmentILi128EEEEEEvvEEEEvNT_6ParamsE,@"STO_CUDA_ENTRY STV_DEFAULT"
_ZN7cutlass13device_kernelINS_4gemm6kernel13GemmUniversalIN4cute5tupleIJiiiiEEENS1_10collective13CollectiveMmaINS1_35MainloopSm100TmaUmmaWarpSpecializedILi26ELi2ELi4ENS5_IJNS4_1CILi2EEENSA_ILi4EEENSA_ILi1EEEEEEEENS5_IJNSA_ILi64EEESG_NSA_ILi32EEEEEENS_6half_tENS5_IJlSD_lEEESJ_SK_NS4_8TiledMMAINS4_8MMA_AtomIJNS4_20SM100_MMA_F16BF16_SSISJ_SJ_fLi64ELi64ELNS4_4UMMA5MajorE0ELSP_0ELNSO_7ScaleInE0ELSQ_0EEEEEENS4_6LayoutINS5_IJSD_SD_SD_EEENS5_IJNSA_ILi0EEESV_SV_EEEEENS5_IJNS4_10UnderscoreESY_SY_EEEEENS4_23SM90_TMA_LOAD_MULTICASTENS4_14ComposedLayoutINS4_7SwizzleILi2ELi4ELi3EEENS4_18smem_ptr_flag_bitsILi16EEENST_INS5_IJNSA_ILi8EEESH_EEENS5_IJSH_SD_EEEEEEEvNS4_8identityES11_S1B_vS1C_EENS_8epilogue10collective18CollectiveEpilogueINS1E_23Sm100TmaWarpSpecializedILi3ELi2ELi16ELb1ELb0EEEJSI_NS5_IJNST_ISG_SD_EENST_ISH_SD_EEEEESJ_SK_SJ_SK_NS1E_6fusion15FusionCallbacksIS1I_NS1M_17LinearCombinationISJ_fSJ_fLNS_15FloatRoundStyleE2EEESI_S1L_JEEENS4_5SM1004TMEM4LOAD26SM100_TMEM_LOAD_16dp256b4xENS4_13SM90_TMA_LOADES1B_NS4_17SM75_U32x4_LDSM_NENS4_14SM90_TMA_STOREES1B_NS4_17SM90_U32x4_STSM_NENS4_39AutoVectorizingCopyWithAssumedAlignmentILi128EEEEEEvvEEEEvNT_6ParamsE:
[----:B------:R-:W1:Y:S01]  /*0000*/  LDC R1, c[0x0][0x37c] ;  /* 0x0000df00ff017b82 */ /* 0x000e620000000800 */
[----:B------:R-:W2:Y:S01]  /*0010*/  S2R R58, SR_TID.X ;  /* 0x00000000003a7919 */ /* 0x000ea20000002100 */
[----:B------:R-:W3:Y:S01]  /*0020*/  LDCU.64 UR8, c[0x0][0x890] ;  /* 0x00011200ff0877ac */ /* 0x000ee20008000a00 */
[----:B------:R-:W-:Y:S02]  /*0030*/  PRMT R49, RZ, 0x7610, R49 ;  /* 0x00007610ff317816 */ /* 0x000fe40000000031 */
[----:B------:R-:W-:Y:S02]  /*0040*/  ELECT P3, URZ, PT ;  /* 0x0000000000ff782f */ /* 0x000fe40003860000 */
[----:B---3--:R-:W-:-:S04]  /*0050*/  ISETP.NE.U32.AND P0, PT, RZ, UR8, PT ;  /* 0x00000008ff007c0c */ /* 0x008fc8000bf05070 */
[----:B------:R-:W-:Y:S02]  /*0060*/  ISETP.NE.AND.EX P1, PT, RZ, UR9, PT, P0 ;  /* 0x00000009ff007c0c */ /* 0x000fe4000bf25300 */
[----:B--2---:R-:W-:-:S05]  /*0070*/  SHF.R.U32.HI R50, RZ, 0x5, R58 ;  /* 0x00000005ff327819 */ /* 0x004fca000001163a */
[----:B------:R-:W2:Y:S02]  /*0080*/  SHFL.IDX PT, R0, R50, RZ, 0x1f ;  /* 0x00001fff32007589 */ /* 0x000ea400000e0000 */
[----:B--2---:R-:W-:-:S04]  /*0090*/  R2UR UR20, R0 ;  /* 0x00000000001472ca */ /* 0x004fc800000e0000 */
[----:B-1----:R-:W-:Y:S05]  /*00a0*/  @P1 BRA `(.L_x_0) ;  /* 0x0000000000301947 */ /* 0x002fea0003800000 */
[----:B------:R-:W1:Y:S02]  /*00b0*/  LDCU.64 UR4, c[0x0][0x888] ;  /* 0x00011100ff0477ac */ /* 0x000e640008000a00 */
[----:B-1----:R-:W-:-:S04]  /*00c0*/  UISETP.NE.U32.AND UP0, UPT, UR4, URZ, UPT ;  /* 0x000000ff0400728c */ /* 0x002fc8000bf05070 */
[----:B------:R-:W-:-:S09]  /*00d0*/  UISETP.NE.AND.EX UP0, UPT, UR5, URZ, UPT, UP0 ;  /* 0x000000ff0500728c */ /* 0x000fd2000bf05300 */
[----:B------:R-:W-:Y:S05]  /*00e0*/  BRA.U !UP0, `(.L_x_1) ;  /* 0x0000000108147547 */ /* 0x000fea000b800000 */
[----:B------:R-:W1:Y:S01]  /*00f0*/  LDC.64 R26, c[0x0][0x888] ;  /* 0x00022200ff1a7b82 */ /* 0x000e620000000a00 */
[----:B------:R-:W1:Y:S02]  /*0100*/  LDCU.64 UR4, c[0x0][0x358] ;  /* 0x00006b00ff0477ac */ /* 0x000e640008000a00 */
[----:B-1----:R1:W5:Y:S01]  /*0110*/  LDG.E R26, desc[UR4][R26.64] ;  /* 0x000000041a1a7981 */ /* 0x002362000c1e1900 */
[----:B------:R-:W-:Y:S01]  /*0120*/  HFMA2 R49, -RZ, RZ, 0, 5.9604644775390625e-08 ;  /* 0x00000001ff317431 */ /* 0x000fe200000001ff */
[----:B------:R-:W-:Y:S05]  /*0130*/  BRA `(.L_x_0) ;  /* 0x00000000000c7947 */ /* 0x000fea0003800000 */
.L_x_1:
[----:B------:R-:W1:Y:S01]  /*0140*/  LDCU UR4, c[0x0][0x880] ;  /* 0x00011000ff0477ac */ /* 0x000e620008000800 */
[----:B------:R-:W-:Y:S01]  /*0150*/  HFMA2 R49, -RZ, RZ, 0, 5.9604644775390625e-08 ;  /* 0x00000001ff317431 */ /* 0x000fe200000001ff */
[----:B-1----:R-:W-:-:S07]  /*0160*/  MOV R26, UR4 ;  /* 0x00000004001a7c02 */ /* 0x002fce0008000f00 */
.L_x_0:
[----:B------:R-:W2:Y:S02]  /*0170*/  LDCU.64 UR4, c[0x0][0x8b0] ;  /* 0x00011600ff0477ac */ /* 0x000ea40008000a00 */
[----:B--2---:R-:W-:-:S04]  /*0180*/  UISETP.NE.U32.AND UP0, UPT, UR4, URZ, UPT ;  /* 0x000000ff0400728c */ /* 0x004fc8000bf05070 */
[----:B------:R-:W-:-:S09]  /*0190*/  UISETP.NE.AND.EX UP0, UPT, UR5, URZ, UPT, UP0 ;  /* 0x000000ff0500728c */ /* 0x000fd2000bf05300 */
[----:B------:R-:W-:Y:S05]  /*01a0*/  BRA.U UP0, `(.L_x_2) ;  /* 0x0000000100287547 */ /* 0x000fea000b800000 */
[----:B------:R-:W2:Y:S02]  /*01b0*/  LDCU.64 UR4, c[0x0][0x8a8] ;  /* 0x00011500ff0477ac */ /* 0x000ea40008000a00 */
[----:B--2---:R-:W-:-:S04]  /*01c0*/  UISETP.NE.U32.AND UP0, UPT, UR4, URZ, UPT ;  /* 0x000000ff0400728c */ /* 0x004fc8000bf05070 */
[----:B------:R-:W-:-:S09]  /*01d0*/  UISETP.NE.AND.EX UP0, UPT, UR5, URZ, UPT, UP0 ;  /* 0x000000ff0500728c */ /* 0x000fd2000bf05300 */
[----:B------:R-:W-:Y:S05]  /*01e0*/  BRA.U !UP0, `(.L_x_3) ;  /* 0x0000000108107547 */ /* 0x000fea000b800000 */
[----:B------:R-:W2:Y:S01]  /*01f0*/  LDC.64 R24, c[0x0][0x8a8] ;  /* 0x00022a00ff187b82 */ /* 0x000ea20000000a00 */
[----:B------:R-:W2:Y:S02]  /*0200*/  LDCU.64 UR4, c[0x0][0x358] ;  /* 0x00006b00ff0477ac */ /* 0x000ea40008000a00 */
[----:B--2---:R2:W5:Y:S01]  /*0210*/  LDG.E R24, desc[UR4][R24.64] ;  /* 0x0000000418187981 */ /* 0x004562000c1e1900 */
[----:B------:R-:W-:Y:S05]  /*0220*/  BRA `(.L_x_2) ;  /* 0x0000000000087947 */ /* 0x000fea0003800000 */
.L_x_3:
[----:B------:R-:W2:Y:S02]  /*0230*/  LDCU UR4, c[0x0][0x8a0] ;  /* 0x00011400ff0477ac */ /* 0x000ea40008000800 */
[----:B--2---:R-:W-:Y:S02]  /*0240*/  MOV R24, UR4 ;  /* 0x0000000400187c02 */ /* 0x004fe40008000f00 */
.L_x_2:
[----:B------:R-:W-:Y:S01]  /*0250*/  IMAD.U32 R0, RZ, RZ, UR20 ;  /* 0x00000014ff007e24 */ /* 0x000fe2000f8e00ff */
[----:B------:R-:W-:Y:S04]  /*0260*/  BSSY.RECONVERGENT B0, `(.L_x_4) ;  /* 0x000000c000007945 */ /* 0x000fe80003800200 */
[C---:B------:R-:W-:Y:S02]  /*0270*/  ISETP.NE.OR P2, PT, R0.reuse, 0x1, !P3 ;  /* 0x000000010000780c */ /* 0x040fe40005f45670 */
[----:B------:R-:W-:-:S11]  /*0280*/  ISETP.NE.OR P1, PT, R0, 0x3, !P3 ;  /* 0x000000030000780c */ /* 0x000fd60005f25670 */
[----:B------:R-:W-:Y:S05]  /*0290*/  @P2 BRA `(.L_x_5) ;  /* 0x0000000000202947 */ /* 0x000fea0003800000 */
[----:B------:R-:W3:Y:S02]  /*02a0*/  LDCU.64 UR4, c[0x0][0x348] ;  /* 0x00006900ff0477ac */ /* 0x000ee40008000a00 */
[----:B---3--:R-:W-:Y:S02]  /*02b0*/  UIADD3 UR6, UP1, UPT, UR4, 0x80, URZ ;  /* 0x0000008004067890 */ /* 0x008fe4000ff3e0ff */
[----:B------:R-:W-:Y:S02]  /*02c0*/  UIADD3 UR4, UP0, UPT, UR4, 0x180, URZ ;  /* 0x0000018004047890 */ /* 0x000fe4000ff1e0ff */
[----:B------:R-:W-:Y:S02]  /*02d0*/  UIADD3.X UR7, UPT, UPT, URZ, UR5, URZ, UP1, !UPT ;  /* 0x00000005ff077290 */ /* 0x000fe40008ffe4ff */
[----:B------:R-:W-:-:S07]  /*02e0*/  UIADD3.X UR5, UPT, UPT, URZ, UR5, URZ, UP0, !UPT ;  /* 0x00000005ff057290 */ /* 0x000fce00087fe4ff */
[----:B------:R3:W-:Y:S02]  /*02f0*/  UTMACCTL.PF [UR6] ;  /* 0x00000000060079b9 */ /* 0x0007e40008040000 */
[----:B------:R3:W-:Y:S02]  /*0300*/  UTMACCTL.PF [UR4] ;  /* 0x00000000040079b9 */ /* 0x0007e40008040000 */
[----:B---3--:R-:W-:Y:S01]  /*0310*/  NOP ;  /* 0x0000000000007918 */ /* 0x008fe20000000000 */
.L_x_5:
[----:B------:R-:W-:Y:S05]  /*0320*/  BSYNC.RECONVERGENT B0 ;  /* 0x0000000000007941 */ /* 0x000fea0003800200 */
.L_x_4:
[----:B------:R-:W-:Y:S04]  /*0330*/  BSSY.RECONVERGENT B0, `(.L_x_6) ;  /* 0x000000a000007945 */ /* 0x000fe80003800200 */
        /* <DEDUP_REMOVED lines=9> */
.L_x_7:
[----:B------:R-:W-:Y:S05]  /*03d0*/  BSYNC.RECONVERGENT B0 ;  /* 0x0000000000007941 */ /* 0x000fea0003800200 */
.L_x_6:
[----:B------:R-:W3:Y:S01]  /*03e0*/  LDCU.64 UR4, c[0x0][0x888] ;  /* 0x00011100ff0477ac */ /* 0x000ee20008000a00 */
[----:B------:R-:W-:Y:S01]  /*03f0*/  ISETP.NE.AND.EX P0, PT, RZ, UR9, PT, P0 ;  /* 0x00000009ff007c0c */ /* 0x000fe2000bf05300 */
[----:B------:R-:W-:Y:S01]  /*0400*/  UPLOP3.LUT UP5, UPT, UPT, UPT, UPT, 0x80, 0x8 ;  /* 0x000000000008789c */ /* 0x000fe20003faf070 */
[----:B---3--:R-:W-:-:S04]  /*0410*/  ISETP.NE.U32.AND P1, PT, RZ, UR4, PT ;  /* 0x00000004ff007c0c */ /* 0x008fc8000bf25070 */
[----:B------:R-:W-:-:S13]  /*0420*/  ISETP.NE.AND.EX P1, PT, RZ, UR5, PT, P1 ;  /* 0x00000005ff007c0c */ /* 0x000fda000bf25310 */
[----:B------:R-:W-:Y:S05]  /*0430*/  @P1 BRA P0, `(.L_x_8) ;  /* 0x0000000000281947 */ /* 0x000fea0000000000 */
[----:B------:R-:W-:Y:S01]  /*0440*/  UISETP.NE.U32.AND UP0, UPT, UR8, URZ, UPT ;  /* 0x000000ff0800728c */ /* 0x000fe2000bf05070 */
[----:B-----5:R-:W-:Y:S01]  /*0450*/  FSETP.NEU.AND P0, PT, R26, RZ, PT ;  /* 0x000000ff1a00720b */ /* 0x020fe20003f0d000 */
[----:B------:R-:W-:Y:S02]  /*0460*/  UISETP.NE.U32.AND UP2, UPT, UR4, URZ, UPT ;  /* 0x000000ff0400728c */ /* 0x000fe4000bf45070 */
[----:B------:R-:W-:Y:S02]  /*0470*/  UISETP.NE.AND.EX UP1, UPT, UR9, URZ, UPT, UP0 ;  /* 0x000000ff0900728c */ /* 0x000fe4000bf25300 */
[----:B------:R-:W-:-:S04]  /*0480*/  UISETP.NE.AND.EX UP0, UPT, UR5, URZ, UPT, UP2 ;  /* 0x000000ff0500728c */ /* 0x000fc8000bf05320 */
[----:B------:R-:W-:-:S04]  /*0490*/  USEL UR4, URZ, 0xffffffff, UP0 ;  /* 0xffffffffff047887 */ /* 0x000fc80008000000 */
[----:B------:R-:W-:Y:S01]  /*04a0*/  VOTEU.ANY UP0, P0 ;  /* 0x0000000000ff7886 */ /* 0x000fe20000000100 */
[----:B------:R-:W-:-:S04]  /*04b0*/  @!UP1 USEL UR4, URZ, 0xffffffff, UP0 ;  /* 0xffffffffff049887 */ /* 0x000fc80008000000 */
[----:B------:R-:W-:-:S04]  /*04c0*/  ULOP3.LUT UR4, UR4, 0x1, URZ, 0xc0, !UPT ;  /* 0x0000000104047892 */ /* 0x000fc8000f8ec0ff */
[----:B------:R-:W-:-:S11]  /*04d0*/  UISETP.NE.U32.AND UP5, UPT, UR4, 0x1, UPT ;  /* 0x000000010400788c */ /* 0x000fd6000bfa5070 */
.L_x_8:
[----:B------:R-:W3:Y:S01]  /*04e0*/  SHFL.IDX PT, R2, R50, RZ, 0x1f ;  /* 0x00001fff32027589 */ /* 0x000ee200000e0000 */
[----:B------:R-:W-:-:S04]  /*04f0*/  UISETP.NE.AND UP0, UPT, UR20, 0x2, UPT ;  /* 0x000000021400788c */ /* 0x000fc8000bf05270 */
[----:B------:R-:W-:Y:S01]  /*0500*/  USEL UR33, URZ, 0x1, UP0 ;  /* 0x00000001ff217887 */ /* 0x000fe20008000000 */
[----:B---3--:R-:W-:-:S13]  /*0510*/  ISETP.NE.AND P0, PT, R2, RZ, PT ;  /* 0x000000ff0200720c */ /* 0x008fda0003f05270 */
[----:B------:R-:W-:Y:S05]  /*0520*/  @P0 BRA `(.L_x_9) ;  /* 0x0000000400140947 */ /* 0x000fea0003800000 */
[----:B------:R-:W-:Y:S01]  /*0530*/  ELECT P0, URZ, PT ;  /* 0x0000000000ff782f */ /* 0x000fe20003800000 */
[----:B------:R-:W-:-:S12]  /*0540*/  BSSY.RECONVERGENT B0, `(.L_x_9) ;  /* 0x0000043000007945 */ /* 0x000fd80003800200 */
[----:B------:R-:W-:Y:S05]  /*0550*/  @!P0 BRA `(.L_x_10) ;  /* 0x0000000400048947 */ /* 0x000fea0003800000 */
[----:B------:R-:W3:Y:S01]  /*0560*/  S2UR UR4, SR_CgaCtaId ;  /* 0x00000000000479c3 */ /* 0x000ee20000008800 */
[----:B------:R-:W-:Y:S01]  /*0570*/  UMOV UR5, 0x400 ;  /* 0x0000040000057882 */ /* 0x000fe20000000000 */
[----:B------:R-:W-:Y:S01]  /*0580*/  UMOV UR8, 0x1 ;  /* 0x0000000100087882 */ /* 0x000fe20000000000 */
[----:B------:R-:W-:Y:S01]  /*0590*/  UMOV UR6, 0x5 ;  /* 0x0000000500067882 */ /* 0x000fe20000000000 */
[----:B------:R-:W-:-:S04]  /*05a0*/  UIADD3 UR8, UPT, UPT, -UR8, 0x100000, URZ ;  /* 0x0010000008087890 */ /* 0x000fc8000fffe1ff */
[----:B------:R-:W-:Y:S02]  /*05b0*/  USHF.L.U32 UR9, UR8, 0xb, URZ ;  /* 0x0000000b08097899 */ /* 0x000fe400080006ff */
[----:B------:R-:W-:Y:S02]  /*05c0*/  USHF.L.U32 UR8, UR8, 0x1, URZ ;  /* 0x0000000108087899 */ /* 0x000fe400080006ff */
[----:B------:R-:W-:-:S04]  /*05d0*/  UIADD3 UR6, UPT, UPT, -UR6, 0x100000, URZ ;  /* 0x0010000006067890 */ /* 0x000fc8000fffe1ff */
[----:B------:R-:W-:Y:S02]  /*05e0*/  USHF.L.U32 UR7, UR6, 0xb, URZ ;  /* 0x0000000b06077899 */ /* 0x000fe400080006ff */
[----:B------:R-:W-:Y:S02]  /*05f0*/  USHF.L.U32 UR6, UR6, 0x1, URZ ;  /* 0x0000000106067899 */ /* 0x000fe400080006ff */
[----:B---3--:R-:W-:Y:S01]  /*0600*/  ULEA UR4, UR4, UR5, 0x18 ;  /* 0x0000000504047291 */ /* 0x008fe2000f8ec0ff */
[----:B------:R-:W3:Y:S11]  /*0610*/  FENCE.VIEW.ASYNC.S ;  /* 0x00000000000073c6 */ /* 0x000ef60000000000 */
[----:B---3--:R3:W4:Y:S01]  /*0620*/  SYNCS.EXCH.64 URZ, [UR4], UR8 ;  /* 0x0000000804ff75b2 */ /* 0x0087220008000100 */
[----:B------:R3:W1:Y:S01]  /*0630*/  SYNCS.EXCH.64 URZ, [UR4+0xd0], UR6 ;  /* 0x0000d00604ff75b2 */ /* 0x0006620008000100 */
        /* <DEDUP_REMOVED lines=49> */
[----:B------:R3:W1:Y:S02]  /*0950*/  SYNCS.EXCH.64 URZ, [UR4+0x198], UR6 ;  /* 0x0001980604ff75b2 */ /* 0x0006640008000100 */
[----:B---34-:R-:W-:Y:S01]  /*0960*/  NOP ;  /* 0x0000000000007918 */ /* 0x018fe20000000000 */
.L_x_10:
[----:B------:R-:W-:Y:S05]  /*0970*/  BSYNC.RECONVERGENT B0 ;  /* 0x0000000000007941 */ /* 0x000fea0003800200 */
.L_x_9:
[----:B------:R-:W3:Y:S01]  /*0980*/  SHFL.IDX PT, R2, R50, RZ, 0x1f ;  /* 0x00001fff32027589 */ /* 0x000ee200000e0000 */
[----:B------:R-:W-:Y:S01]  /*0990*/  NOP ;  /* 0x0000000000007918 */ /* 0x000fe20000000000 */
[----:B---3--:R-:W-:-:S13]  /*09a0*/  ISETP.NE.AND P0, PT, R2, 0x1, PT ;  /* 0x000000010200780c */ /* 0x008fda0003f05270 */
[----:B------:R-:W-:Y:S05]  /*09b0*/  @P0 BRA `(.L_x_11) ;  /* 0x0000000000500947 */ /* 0x000fea0003800000 */
        /* <DEDUP_REMOVED lines=9> */
[----:B------:R-:W-:Y:S01]  /*0a50*/  USHF.L.U32 UR6, UR6, 0x1, URZ ;  /* 0x0000000106067899 */ /* 0x000fe200080006ff */
[----:B------:R-:W-:Y:S01]  /*0a60*/  ELECT P0, URZ, PT ;  /* 0x0000000000ff782f */ /* 0x000fe20003800000 */
[----:B---3--:R-:W-:Y:S01]  /*0a70*/  ULEA UR4, UR4, UR5, 0x18 ;  /* 0x0000000504047291 */ /* 0x008fe2000f8ec0ff */
[----:B------:R-:W3:Y:S11]  /*0a80*/  FENCE.VIEW.ASYNC.S ;  /* 0x00000000000073c6 */ /* 0x000ef60000000000 */
[----:B---3--:R3:W4:Y:S01]  /*0a90*/  SYNCS.EXCH.64 URZ, [UR4+0x1a0], UR8 ;  /* 0x0001a00804ff75b2 */ /* 0x0087220008000100 */
[----:B------:R3:W1:Y:S01]  /*0aa0*/  SYNCS.EXCH.64 URZ, [UR4+0x1b8], UR6 ;  /* 0x0001b80604ff75b2 */ /* 0x0006620008000100 */
[----:B------:R3:W1:Y:S01]  /*0ab0*/  SYNCS.EXCH.64 URZ, [UR4+0x1a8], UR8 ;  /* 0x0001a80804ff75b2 */ /* 0x0006620008000100 */
[----:B------:R3:W1:Y:S01]  /*0ac0*/  SYNCS.EXCH.64 URZ, [UR4+0x1c0], UR6 ;  /* 0x0001c00604ff75b2 */ /* 0x0006620008000100 */
[----:B------:R3:W1:Y:S01]  /*0ad0*/  SYNCS.EXCH.64 URZ, [UR4+0x1b0], UR8 ;  /* 0x0001b00804ff75b2 */ /* 0x0006620008000100 */
[----:B------:R3:W1:Y:S01]  /*0ae0*/  SYNCS.EXCH.64 URZ, [UR4+0x1c8], UR6 ;  /* 0x0001c80604ff75b2 */ /* 0x0006620008000100 */
[----:B------:R-:W-:Y:S01]  /*0af0*/  NOP ;  /* 0x0000000000007918 */ /* 0x000fe20000000000 */
.L_x_11:
[----:B------:R-:W2:Y:S01]  /*0b00*/  SHFL.IDX PT, R2, R50, RZ, 0x1f ;  /* 0x00001fff32027589 */ /* 0x000ea200000e0000 */
[----:B------:R-:W-:Y:S01]  /*0b10*/  NOP ;  /* 0x0000000000007918 */ /* 0x000fe20000000000 */
[----:B--2---:R-:W-:-:S13]  /*0b20*/  ISETP.NE.AND P0, PT, R2, 0x3, PT ;  /* 0x000000030200780c */ /* 0x004fda0003f05270 */
[----:B------:R-:W-:Y:S05]  /*0b30*/  @P0 BRA `(.L_x_12) ;  /* 0x0000000000300947 */ /* 0x000fea0003800000 */
[----:B---3--:R-:W2:Y:S01]  /*0b40*/  S2UR UR4, SR_CgaCtaId ;  /* 0x00000000000479c3 */ /* 0x008ea20000008800 */
[----:B------:R-:W-:Y:S01]  /*0b50*/  UMOV UR6, 0x400 ;  /* 0x0000040000067882 */ /* 0x000fe20000000000 */
[----:B------:R-:W-:Y:S01]  /*0b60*/  UMOV UR5, 0x20 ;  /* 0x0000002000057882 */ /* 0x000fe20000000000 */
[----:B------:R-:W-:Y:S01]  /*0b70*/  ELECT P0, URZ, PT ;  /* 0x0000000000ff782f */ /* 0x000fe20003800000 */
[----:B--2---:R-:W-:Y:S02]  /*0b80*/  ULEA UR6, UR4, UR6, 0x18 ;  /* 0x0000000604067291 */ /* 0x004fe4000f8ec0ff */
[----:B------:R-:W-:-:S04]  /*0b90*/  UIADD3 UR4, UPT, UPT, -UR5, 0x100000, URZ ;  /* 0x0010000005047890 */ /* 0x000fc8000fffe1ff */
[----:B------:R-:W-:Y:S02]  /*0ba0*/  USHF.L.U32 UR5, UR4, 0xb, URZ ;  /* 0x0000000b04057899 */ /* 0x000fe400080006ff */
[----:B------:R-:W-:Y:S01]  /*0bb0*/  USHF.L.U32 UR4, UR4, 0x1, URZ ;  /* 0x0000000104047899 */ /* 0x000fe200080006ff */
[----:B------:R-:W2:Y:S11]  /*0bc0*/  FENCE.VIEW.ASYNC.S ;  /* 0x00000000000073c6 */ /* 0x000eb60000000000 */
[----:B--2---:R2:W3:Y:S01]  /*0bd0*/  SYNCS.EXCH.64 URZ, [UR6+0x1d0], UR4 ;  /* 0x0001d00406ff75b2 */ /* 0x0044e20008000100 */
[----:B------:R2:W1:Y:S01]  /*0be0*/  SYNCS.EXCH.64 URZ, [UR6+0x1d8], UR4 ;  /* 0x0001d80406ff75b2 */ /* 0x0004620008000100 */
[----:B------:R-:W-:Y:S01]  /*0bf0*/  NOP ;  /* 0x0000000000007918 */ /* 0x000fe20000000000 */
.L_x_12:
[----:B------:R-:W4:Y:S01]  /*0c00*/  SHFL.IDX PT, R2, R50, RZ, 0x1f ;  /* 0x00001fff32027589 */ /* 0x000f2200000e0000 */
[----:B------:R-:W-:Y:S01]  /*0c10*/  NOP ;  /* 0x0000000000007918 */ /* 0x000fe20000000000 */
[----:B----4-:R-:W-:-:S13]  /*0c20*/  ISETP.NE.AND P0, PT, R2, 0x4, PT ;  /* 0x000000040200780c */ /* 0x010fda0003f05270 */
[----:B------:R-:W-:Y:S05]  /*0c30*/  @P0 BRA `(.L_x_13) ;  /* 0x00000000004c0947 */ /* 0x000fea0003800000 */
[----:B--23--:R-:W2:Y:S01]  /*0c40*/  S2UR UR6, SR_CgaCtaId ;  /* 0x00000000000679c3 */ /* 0x00cea20000008800 */
[----:B------:R-:W-:Y:S01]  /*0c50*/  UMOV UR4, 0x720 ;  /* 0x0000072000047882 */ /* 0x000fe20000000000 */
[----:B------:R-:W-:Y:S01]  /*0c60*/  UMOV UR5, 0x400 ;  /* 0x0000040000057882 */ /* 0x000fe20000000000 */
[----:B------:R-:W-:Y:S01]  /*0c70*/  USEL UR4, UR4, 0x620, UP5 ;  /* 0x0000062004047887 */ /* 0x000fe2000a800000 */
[----:B------:R-:W-:Y:S01]  /*0c80*/  UMOV UR8, 0x1 ;  /* 0x0000000100087882 */ /* 0x000fe20000000000 */
[----:B------:R-:W-:Y:S01]  /*0c90*/  ELECT P0, URZ, PT ;  /* 0x0000000000ff782f */ /* 0x000fe20003800000 */
[----:B------:R-:W-:-:S04]  /*0ca0*/  UIADD3 UR8, UPT, UPT, -UR8, 0x100000, URZ ;  /* 0x0010000008087890 */ /* 0x000fc8000fffe1ff */
[----:B------:R-:W-:Y:S02]  /*0cb0*/  USHF.L.U32 UR9, UR8, 0xb, URZ ;  /* 0x0000000b08097899 */ /* 0x000fe400080006ff */
[----:B------:R-:W-:Y:S02]  /*0cc0*/  USHF.L.U32 UR8, UR8, 0x1, URZ ;  /* 0x0000000108087899 */ /* 0x000fe400080006ff */
[----:B--2---:R-:W-:Y:S02]  /*0cd0*/  ULEA UR6, UR6, UR5, 0x18 ;  /* 0x0000000506067291 */ /* 0x004fe4000f8ec0ff */
[----:B------:R-:W-:-:S04]  /*0ce0*/  UIADD3 UR4, UPT, UPT, -UR4, 0x100000, URZ ;  /* 0x0010000004047890 */ /* 0x000fc8000fffe1ff */
[----:B------:R-:W-:Y:S02]  /*0cf0*/  USHF.L.U32 UR5, UR4, 0xb, URZ ;  /* 0x0000000b04057899 */ /* 0x000fe400080006ff */
[----:B------:R-:W-:Y:S01]  /*0d00*/  USHF.L.U32 UR4, UR4, 0x1, URZ ;  /* 0x0000000104047899 */ /* 0x000fe200080006ff */
[----:B------:R-:W2:Y:S03]  /*0d10*/  FENCE.VIEW.ASYNC.S ;  /* 0x00000000000073c6 */ /* 0x000ea60000000000 */
[----:B--2---:R4:W2:Y:S08]  /*0d20*/  SYNCS.EXCH.64 URZ, [UR6+0x1e0], UR8 ;  /* 0x0001e00806ff75b2 */ /* 0x0048b00008000100 */
[----:B------:R4:W3:Y:S01]  /*0d30*/  SYNCS.EXCH.64 URZ, [UR6+0x1f0], UR4 ;  /* 0x0001f00406ff75b2 */ /* 0x0008e20008000100 */
[----:B------:R4:W1:Y:S01]  /*0d40*/  SYNCS.EXCH.64 URZ, [UR6+0x1e8], UR8 ;  /* 0x0001e80806ff75b2 */ /* 0x0008620008000100 */
[----:B------:R4:W1:Y:S02]  /*0d50*/  SYNCS.EXCH.64 URZ, [UR6+0x1f8], UR4 ;  /* 0x0001f80406ff75b2 */ /* 0x0008640008000100 */
[----:B----4-:R-:W-:Y:S01]  /*0d60*/  NOP ;  /* 0x0000000000007918 */ /* 0x010fe20000000000 */
.L_x_13:
[----:B------:R-:W4:Y:S01]  /*0d70*/  SHFL.IDX PT, R2, R50, RZ, 0x1f ;  /* 0x00001fff32027589 */ /* 0x000f2200000e0000 */
[----:B------:R-:W-:Y:S01]  /*0d80*/  NOP ;  /* 0x0000000000007918 */ /* 0x000fe20000000000 */
[----:B----4-:R-:W-:-:S13]  /*0d90*/  ISETP.NE.AND P0, PT, R2, 0x5, PT ;  /* 0x000000050200780c */ /* 0x010fda0003f05270 */
[----:B------:R-:W-:Y:S05]  /*0da0*/  @P0 BRA `(.L_x_14) ;  /* 0x0000000000580947 */ /* 0x000fea0003800000 */
[----:B--23--:R-:W2:Y:S01]  /*0db0*/  S2UR UR4, SR_CgaCtaId ;  /* 0x00000000000479c3 */ /* 0x00cea20000008800 */
        /* <DEDUP_REMOVED lines=10> */
[----:B--2---:R-:W-:Y:S01]  /*0e60*/  ULEA UR4, UR4, UR5, 0x18 ;  /* 0x0000000504047291 */ /* 0x004fe2000f8ec0ff */
[----:B------:R-:W2:Y:S11]  /*0e70*/  FENCE.VIEW.ASYNC.S ;  /* 0x00000000000073c6 */ /* 0x000eb60000000000 */
[----:B--2---:R4:W2:Y:S01]  /*0e80*/  SYNCS.EXCH.64 URZ, [UR4+0x200], UR8 ;  /* 0x0002000804ff75b2 */ /* 0x0048a20008000100 */
[----:B------:R4:W3:Y:S01]  /*0e90*/  SYNCS.EXCH.64 URZ, [UR4+0x220], UR6 ;  /* 0x0002200604ff75b2 */ /* 0x0008e20008000100 */
[----:B------:R4:W1:Y:S01]  /*0ea0*/  SYNCS.EXCH.64 URZ, [UR4+0x208], UR8 ;  /* 0x0002080804ff75b2 */ /* 0x0008620008000100 */
[----:B------:R4:W1:Y:S01]  /*0eb0*/  SYNCS.EXCH.64 URZ, [UR4+0x228], UR6 ;  /* 0x0002280604ff75b2 */ /* 0x0008620008000100 */
[----:B------:R4:W1:Y:S01]  /*0ec0*/  SYNCS.EXCH.64 URZ, [UR4+0x210], UR8 ;  /* 0x0002100804ff75b2 */ /* 0x0008620008000100 */
[----:B------:R4:W1:Y:S01]  /*0ed0*/  SYNCS.EXCH.64 URZ, [UR4+0x230], UR6 ;  /* 0x0002300604ff75b2 */ /* 0x0008620008000100 */
[----:B------:R4:W1:Y:S01]  /*0ee0*/  SYNCS.EXCH.64 URZ, [UR4+0x218], UR8 ;  /* 0x0002180804ff75b2 */ /* 0x0008620008000100 */
[----:B------:R4:W1:Y:S02]  /*0ef0*/  SYNCS.EXCH.64 URZ, [UR4+0x238], UR6 ;  /* 0x0002380604ff75b2 */ /* 0x0008640008000100 */
[----:B----4-:R-:W-:Y:S01]  /*0f00*/  NOP ;  /* 0x0000000000007918 */ /* 0x010fe20000000000 */
.L_x_14:
[----:B------:R-:W4:Y:S01]  /*0f10*/  SHFL.IDX PT, R2, R50, RZ, 0x1f ;  /* 0x00001fff32027589 */ /* 0x000f2200000e0000 */
[----:B------:R-:W1:Y:S01]  /*0f20*/  S2UR UR54, SR_CgaCtaId ;  /* 0x00000000003679c3 */ /* 0x000e620000008800 */
[----:B------:R-:W-:Y:S01]  /*0f30*/  NOP ;  /* 0x0000000000007918 */ /* 0x000fe20000000000 */
[----:B----4-:R-:W-:-:S13]  /*0f40*/  ISETP.NE.AND P0, PT, R2, 0x3, PT ;  /* 0x000000030200780c */ /* 0x010fda0003f05270 */
[----:B-1----:R-:W-:Y:S05]  /*0f50*/  @P0 BRA `(.L_x_15) ;  /* 0x0000000000340947 */ /* 0x002fea0003800000 */
[----:B--23--:R-:W-:Y:S01]  /*0f60*/  UMOV UR4, 0x400 ;  /* 0x0000040000047882 */ /* 0x00cfe20000000000 */
[----:B------:R-:W-:Y:S01]  /*0f70*/  UMOV UR6, 0x20 ;  /* 0x0000002000067882 */ /* 0x000fe20000000000 */
[----:B------:R-:W-:Y:S02]  /*0f80*/  ULEA UR4, UR54, UR4, 0x18 ;  /* 0x0000000436047291 */ /* 0x000fe4000f8ec0ff */
[----:B------:R-:W-:-:S04]  /*0f90*/  UIADD3 UR6, UPT, UPT, -UR6, 0x100000, URZ ;  /* 0x0010000006067890 */ /* 0x000fc8000fffe1ff */
[----:B------:R-:W-:Y:S02]  /*0fa0*/  USHF.L.U32 UR7, UR6, 0xb, URZ ;  /* 0x0000000b06077899 */ /* 0x000fe400080006ff */
[----:B------:R-:W-:Y:S01]  /*0fb0*/  USHF.L.U32 UR6, UR6, 0x1, URZ ;  /* 0x0000000106067899 */ /* 0x000fe200080006ff */
[----:B------:R-:W-:Y:S01]  /*0fc0*/  ELECT P0, URZ, PT ;  /* 0x0000000000ff782f */ /* 0x000fe20003800000 */
[----:B------:R-:W1:Y:S10]  /*0fd0*/  FENCE.VIEW.ASYNC.S ;  /* 0x00000000000073c6 */ /* 0x000e740000000000 */
[----:B-1----:R1:W4:Y:S01]  /*0fe0*/  SYNCS.EXCH.64 URZ, [UR4+0x240], UR6 ;  /* 0x0002400604ff75b2 */ /* 0x0023220008000100 */
[----:B------:R1:W2:Y:S01]  /*0ff0*/  SYNCS.EXCH.64 URZ, [UR4+0x250], UR6 ;  /* 0x0002500604ff75b2 */ /* 0x0002a20008000100 */
[----:B------:R1:W3:Y:S01]  /*1000*/  SYNCS.EXCH.64 URZ, [UR4+0x248], UR6 ;  /* 0x0002480604ff75b2 */ /* 0x0002e20008000100 */
[----:B------:R1:W1:Y:S01]  /*1010*/  SYNCS.EXCH.64 URZ, [UR4+0x258], UR6 ;  /* 0x0002580604ff75b2 */ /* 0x0002620008000100 */
[----:B------:R-:W-:Y:S01]  /*1020*/  NOP ;  /* 0x0000000000007918 */ /* 0x000fe20000000000 */
.L_x_15:
[----:B------:R-:W4:Y:S01]  /*1030*/  LDCU UR31, c[0x0][0x36c] ;  /* 0x00006d80ff1f77ac */ /* 0x000f220008000800 */
[----:B------:R-:W-:Y:S01]  /*1040*/  ISETP.NE.OR P3, PT, R0, 0x2, !P3 ;  /* 0x000000020000780c */ /* 0x000fe20005f65670 */
[----:B------:R-:W-:Y:S01]  /*1050*/  NOP ;  /* 0x0000000000007918 */ /* 0x000fe20000000000 */
[----:B------:R-:W-:Y:S01]  /*1060*/  LOP3.LUT R0, R58, 0x1f, RZ, 0xc0, !PT ;  /* 0x0000001f3a007812 */ /* 0x000fe200078ec0ff */
[----:B------:R-:W-:Y:S02]  /*1070*/  UISETP.NE.AND UP6, UPT, UR20, URZ, UPT ;  /* 0x000000ff1400728c */ /* 0x000fe4000bfc5270 */
[----:B----4-:R-:W-:-:S09]  /*1080*/  UISETP.EQ.U32.AND UP0, UPT, UR31, 0x1, UPT ;  /* 0x000000011f00788c */ /* 0x010fd2000bf02070 */
[----:B------:R-:W-:Y:S05]  /*1090*/  BRA.U !UP0, `(.L_x_16) ;  /* 0x0000000108087547 */ /* 0x000fea000b800000 */
[----:B-123--:R-:W-:Y:S01]  /*10a0*/  UCGABAR_ARV ;  /* 0x00000000000079c7 */ /* 0x00efe20008000000 */
[----:B------:R-:W-:Y:S05]  /*10b0*/  BRA `(.L_x_17) ;  /* 0x0000000000047947 */ /* 0x000fea0003800000 */
.L_x_16:
[----:B-123--:R-:W-:Y:S01]  /*10c0*/  NOP ;  /* 0x0000000000007918 */ /* 0x00efe20000000000 */
.L_x_17:
[----:B------:R-:W1:Y:S01]  /*10d0*/  S2UR UR29, SR_CTAID.X ;  /* 0x00000000001d79c3 */ /* 0x000e620000002500 */
[----:B------:R-:W-:-:S05]  /*10e0*/  CS2R.32 R52, SR_CgaSize ;  /* 0x0000000000347805 */ /* 0x000fca0000008a00 */
[----:B------:R-:W-:-:S05]  /*10f0*/  IMAD R52, R52, -0xa0, RZ ;  /* 0xffffff6034347824 */ /* 0x000fca00078e02ff */
[----:B------:R-:W-:-:S14]  /*1100*/  R2UR UR5, R52 ;  /* 0x00000000340572ca */ /* 0x000fdc00000e0000 */
[----:B------:R-:W2:Y:S01]  /*1110*/  LDCU UR5, c[0x0][UR5+0x2b0] ;  /* 0x00005600050577ac */ /* 0x000ea20008000800 */
[----:B------:R-:W-:-:S05]  /*1120*/  CS2R.32 R52, SR_CgaSize ;  /* 0x0000000000347805 */ /* 0x000fca0000008a00 */
[----:B------:R-:W-:-:S05]  /*1130*/  IMAD R52, R52, -0xa0, RZ ;  /* 0xffffff6034347824 */ /* 0x000fca00078e02ff */
[----:B------:R-:W-:-:S14]  /*1140*/  R2UR UR4, R52 ;  /* 0x00000000340472ca */ /* 0x000fdc00000e0000 */
[----:B------:R-:W3:Y:S01]  /*1150*/  LDCU UR4, c[0x0][UR4+0x2b4] ;  /* 0x00005680040477ac */ /* 0x000ee20008000800 */
[----:B------:R-:W4:Y:S01]  /*1160*/  S2UR UR32, SR_CTAID.Y ;  /* 0x00000000002079c3 */ /* 0x000f220000002600 */
[----:B------:R-:W-:-:S05]  /*1170*/  CS2R.32 R52, SR_CgaSize ;  /* 0x0000000000347805 */ /* 0x000fca0000008a00 */
[----:B------:R-:W-:-:S05]  /*1180*/  IMAD R52, R52, -0xa0, RZ ;  /* 0xffffff6034347824 */ /* 0x000fca00078e02ff */
[----:B------:R-:W-:-:S14]  /*1190*/  R2UR UR7, R52 ;  /* 0x00000000340772ca */ /* 0x000fdc00000e0000 */
[----:B------:R-:W3:Y:S01]  /*11a0*/  LDCU UR7, c[0x0][UR7+0x2a0] ;  /* 0x00005400070777ac */ /* 0x000ee20008000800 */
[----:B------:R-:W-:-:S05]  /*11b0*/  CS2R.32 R52, SR_CgaSize ;  /* 0x0000000000347805 */ /* 0x000fca0000008a00 */
[----:B------:R-:W-:-:S05]  /*11c0*/  IMAD R52, R52, -0xa0, RZ ;  /* 0xffffff6034347824 */ /* 0x000fca00078e02ff */
[----:B------:R-:W-:-:S14]  /*11d0*/  R2UR UR8, R52 ;  /* 0x00000000340872ca */ /* 0x000fdc00000e0000 */
[----:B------:R-:W3:Y:S01]  /*11e0*/  LDCU UR8, c[0x0][UR8+0x2a4] ;  /* 0x00005480080877ac */ /* 0x000ee20008000800 */
[----:B------:R-:W-:Y:S02]  /*11f0*/  ULOP3.LUT UR46, UR54, 0x1, URZ, 0xc0, !UPT ;  /* 0x00000001362e7892 */ /* 0x000fe4000f8ec0ff */
[----:B------:R-:W-:Y:S02]  /*1200*/  USHF.R.U32.HI UR34, URZ, 0x1, UR54 ;  /* 0x00000001ff227899 */ /* 0x000fe40008011636 */
[----:B------:R-:W-:Y:S02]  /*1210*/  UISETP.GT.U32.AND UP1, UPT, UR46, 0xffff, UPT ;  /* 0x0000ffff2e00788c */ /* 0x000fe4000bf24070 */
[----:B------:R-:W-:Y:S01]  /*1220*/  USHF.L.U32 UR28, UR54, 0x8, URZ ;  /* 0x00000008361c7899 */ /* 0x000fe200080006ff */
[----:B-1----:R-:W-:Y:S01]  /*1230*/  I2FP.F32.U32 R3, UR29 ;  /* 0x0000001d00037c45 */ /* 0x002fe20008201000 */
[----:B------:R-:W-:Y:S01]  /*1240*/  USHF.L.U32 UR27, UR54, 0xa, URZ ;  /* 0x0000000a361b7899 */ /* 0x000fe200080006ff */
[----:B------:R-:W1:Y:S03]  /*1250*/  LDCU UR25, c[0x0][0xb24] ;  /* 0x00016480ff1977ac */ /* 0x000e660008000800 */
[----:B--2---:R-:W-:Y:S01]  /*1260*/  FMUL R3, R3, UR5 ;  /* 0x0000000503037c20 */ /* 0x004fe20008400000 */
[----:B------:R-:W2:Y:S01]  /*1270*/  LDCU UR40, c[0x0][0xb24] ;  /* 0x00016480ff2877ac */ /* 0x000ea20008000800 */
[----:B----4-:R-:W-:-:S04]  /*1280*/  I2FP.F32.U32 R2, UR32 ;  /* 0x0000002000027c45 */ /* 0x010fc80008201000 */
[----:B------:R-:W4:Y:S01]  /*1290*/  F2I.U32.TRUNC.NTZ R3, R3 ;  /* 0x0000000300037305 */ /* 0x000f22000020f000 */
[----:B------:R-:W1:Y:S01]  /*12a0*/  LDCU UR30, c[0x0][0xb30] ;  /* 0x00016600ff1e77ac */ /* 0x000e620008000800 */
[----:B---3--:R-:W-:Y:S01]  /*12b0*/  FMUL R2, R2, UR4 ;  /* 0x0000000402027c20 */ /* 0x008fe20008400000 */
[----:B------:R-:W-:Y:S01]  /*12c0*/  ULOP3.LUT UR4, UR54, 0x6, URZ, 0xc0, !UPT ;  /* 0x0000000636047892 */ /* 0x000fe2000f8ec0ff */
[----:B------:R-:W-:-:S04]  /*12d0*/  UMOV UR14, 0x55 ;  /* 0x00000055000e7882 */ /* 0x000fc80000000000 */
[----:B------:R-:W3:Y:S01]  /*12e0*/  F2I.U32.TRUNC.NTZ R2, R2 ;  /* 0x0000000200027305 */ /* 0x000ee2000020f000 */
[----:B------:R-:W-:Y:S01]  /*12f0*/  UISETP.GT.U32.AND UP0, UPT, UR4, 0xffff, UPT ;  /* 0x0000ffff0400788c */ /* 0x000fe2000bf04070 */
[----:B------:R-:W-:Y:S01]  /*1300*/  UMOV UR15, 0x3 ;  /* 0x00000003000f7882 */ /* 0x000fe20000000000 */
[----:B------:R-:W-:Y:S02]  /*1310*/  USEL UR24, UR46, 0xffff, !UP1 ;  /* 0x0000ffff2e187887 */ /* 0x000fe4000c800000 */
[----:B------:R-:W-:Y:S01]  /*1320*/  USEL UR21, UR4, 0xffff, !UP0 ;  /* 0x0000ffff04157887 */ /* 0x000fe2000c000000 */
[----:B----4-:R-:W-:Y:S02]  /*1330*/  R2UR UR5, R3 ;  /* 0x00000000030572ca */ /* 0x010fe400000e0000 */
[----:B---3--:R-:W-:Y:S02]  /*1340*/  R2UR UR6, R2 ;  /* 0x00000000020672ca */ /* 0x008fe400000e0000 */
[----:B------:R-:W-:-:S09]  /*1350*/  PRMT R2, RZ, 0x7610, R2 ;  /* 0x00007610ff027816 */ /* 0x000fd20000000002 */
[----:B------:R-:W-:-:S04]  /*1360*/  UIADD3 UR5, UPT, UPT, -UR5, URZ, URZ ;  /* 0x000000ff05057290 */ /* 0x000fc8000fffe1ff */
[----:B------:R-:W-:Y:S02]  /*1370*/  UIMAD UR5, UR7, UR5, UR29 ;  /* 0x00000005070572a4 */ /* 0x000fe4000f8e021d */
[----:B------:R-:W-:-:S04]  /*1380*/  UIADD3 UR4, UPT, UPT, -UR6, URZ, URZ ;  /* 0x000000ff06047290 */ /* 0x000fc8000fffe1ff */
[----:B------:R-:W-:Y:S01]  /*1390*/  IMAD.U32 R52, RZ, RZ, UR5 ;  /* 0x00000005ff347e24 */ /* 0x000fe2000f8e00ff */
[----:B------:R-:W-:-:S06]  /*13a0*/  UIMAD UR4, UR8, UR4, UR32 ;  /* 0x00000004080472a4 */ /* 0x000fcc000f8e0220 */
[----:B------:R-:W-:Y:S01]  /*13b0*/  IMAD.U32 R51, RZ, RZ, UR4 ;  /* 0x00000004ff337e24 */ /* 0x000fe2000f8e00ff */
[----:B-12---:R-:W-:Y:S06]  /*13c0*/  BRA.U UP6, `(.L_x_18) ;  /* 0x0000000106747547 */ /* 0x006fec000b800000 */
[----:B------:R-:W-:Y:S02]  /*13d0*/  R2UR UR4, R51 ;  /* 0x00000000330472ca */ /* 0x000fe400000e0000 */
[----:B------:R-:W-:-:S11]  /*13e0*/  R2UR UR7, R52 ;  /* 0x00000000340772ca */ /* 0x000fd600000e0000 */
[----:B------:R-:W-:Y:S02]  /*13f0*/  UISETP.NE.AND UP2, UPT, UR4, 0x2, UPT ;  /* 0x000000020400788c */ /* 0x000fe4000bf45270 */
[----:B------:R-:W-:Y:S02]  /*1400*/  UISETP.NE.AND UP4, UPT, UR4, URZ, UPT ;  /* 0x000000ff0400728c */ /* 0x000fe4000bf85270 */
[----:B------:R-:W-:Y:S02]  /*1410*/  UISETP.NE.AND UP0, UPT, UR4, 0x1, UPT ;  /* 0x000000010400788c */ /* 0x000fe4000bf05270 */
[----:B------:R-:W-:Y:S02]  /*1420*/  UISETP.NE.AND UP1, UPT, UR4, 0x3, UPT ;  /* 0x000000030400788c */ /* 0x000fe4000bf25270 */
[----:B------:R-:W-:Y:S02]  /*1430*/  USEL UR4, URZ, 0x10, UP2 ;  /* 0x00000010ff047887 */ /* 0x000fe40009000000 */
[----:B------:R-:W-:-:S02]  /*1440*/  USEL UR12, URZ, 0x20, UP2 ;  /* 0x00000020ff0c7887 */ /* 0x000fc40009000000 */
[----:B------:R-:W-:Y:S02]  /*1450*/  UISETP.NE.AND UP3, UPT, UR7, URZ, UPT ;  /* 0x000000ff0700728c */ /* 0x000fe4000bf65270 */
[----:B------:R-:W-:Y:S02]  /*1460*/  USEL UR5, URZ, 0x4, UP0 ;  /* 0x00000004ff057887 */ /* 0x000fe40008000000 */
[----:B------:R-:W-:Y:S02]  /*1470*/  UISETP.NE.AND UP2, UPT, UR7, URZ, UP4 ;  /* 0x000000ff0700728c */ /* 0x000fe4000a745270 */
[----:B------:R-:W-:Y:S02]  /*1480*/  USEL UR11, URZ, 0x8, UP0 ;  /* 0x00000008ff0b7887 */ /* 0x000fe40008000000 */
[----:B------:R-:W-:Y:S02]  /*1490*/  UISETP.NE.AND UP0, UPT, UR7, 0x1, UPT ;  /* 0x000000010700788c */ /* 0x000fe4000bf05270 */
[----:B------:R-:W-:-:S02]  /*14a0*/  USEL UR6, URZ, 0x2, UP4 ;  /* 0x00000002ff067887 */ /* 0x000fc4000a000000 */
[----:B------:R-:W-:Y:S02]  /*14b0*/  USEL UR7, URZ, 0x40, UP1 ;  /* 0x00000040ff077887 */ /* 0x000fe40008800000 */
[----:B------:R-:W-:Y:S02]  /*14c0*/  USEL UR10, URZ, 0x1, UP2 ;  /* 0x00000001ff0a7887 */ /* 0x000fe40009000000 */
[----:B------:R-:W-:Y:S02]  /*14d0*/  USEL UR8, UR5, 0x4, UP3 ;  /* 0x0000000405087887 */ /* 0x000fe40009800000 */
[----:B------:R-:W-:Y:S02]  /*14e0*/  USEL UR4, UR4, 0x10, UP3 ;  /* 0x0000001004047887 */ /* 0x000fe40009800000 */
[----:B------:R-:W-:Y:S02]  /*14f0*/  USEL UR9, UR7, 0x40, UP3 ;  /* 0x0000004007097887 */ /* 0x000fe40009800000 */
[----:B------:R-:W-:-:S02]  /*1500*/  USEL UR5, UR6, 0x2, UP0 ;  /* 0x0000000206057887 */ /* 0x000fc40008000000 */
[----:B------:R-:W-:Y:S02]  /*1510*/  UIADD3 UR4, UPT, UPT, UR4, UR8, UR10 ;  /* 0x0000000804047290 */ /* 0x000fe4000fffe00a */
[----:B------:R-:W-:Y:S02]  /*1520*/  USEL UR13, URZ, 0x80, UP1 ;  /* 0x00000080ff0d7887 */ /* 0x000fe40008800000 */
[----:B------:R-:W-:Y:S02]  /*1530*/  USEL UR7, UR11, 0x8, UP0 ;  /* 0x000000080b077887 */ /* 0x000fe40008000000 */
[----:B------:R-:W-:Y:S02]  /*1540*/  USEL UR6, UR12, 0x20, UP0 ;  /* 0x000000200c067887 */ /* 0x000fe40008000000 */
[----:B------:R-:W-:Y:S02]  /*1550*/  UIADD3 UR4, UPT, UPT, UR5, UR9, UR4 ;  /* 0x0000000905047290 */ /* 0x000fe4000fffe004 */
[----:B------:R-:W-:-:S02]  /*1560*/  USEL UR5, UR13, 0x80, UP0 ;  /* 0x000000800d057887 */ /* 0x000fc40008000000 */
[----:B------:R-:W-:-:S04]  /*1570*/  UIADD3 UR4, UPT, UPT, UR6, UR7, UR4 ;  /* 0x0000000706047290 */ /* 0x000fc8000fffe004 */
[----:B------:R-:W-:-:S06]  /*1580*/  UIADD3 UR4, UPT, UPT, UR4, UR5, URZ ;  /* 0x0000000504047290 */ /* 0x000fcc000fffe0ff */
[----:B------:R-:W-:-:S07]  /*1590*/  IMAD.U32 R2, RZ, RZ, UR4 ;  /* 0x00000004ff027e24 */ /* 0x000fce000f8e00ff */
.L_x_18:
[----:B------:R-:W1:Y:S01]  /*15a0*/  S2UR UR36, SR_CTAID.Z ;  /* 0x00000000002479c3 */ /* 0x000e620000002700 */
[----:B------:R-:W-:Y:S02]  /*15b0*/  UISETP.GE.AND UP0, UPT, UR25, 0x1, UPT ;  /* 0x000000011900788c */ /* 0x000fe4000bf06270 */
[----:B------:R-:W-:Y:S02]  /*15c0*/  ULOP3.LUT UR24, UR24, 0xffff, URZ, 0xc0, !UPT ;  /* 0x0000ffff18187892 */ /* 0x000fe4000f8ec0ff */
[----:B------:R-:W-:Y:S02]  /*15d0*/  ULOP3.LUT UR21, UR21, 0xffff, URZ, 0xc0, !UPT ;  /* 0x0000ffff15157892 */ /* 0x000fe4000f8ec0ff */
[----:B------:R-:W-:Y:S02]  /*15e0*/  UISETP.NE.AND UP3, UPT, UR20, 0x2, UPT ;  /* 0x000000021400788c */ /* 0x000fe4000bf65270 */
[----:B------:R-:W-:Y:S02]  /*15f0*/  ULOP3.LUT UR28, UR28, 0x600, URZ, 0xc0, !UPT ;  /* 0x000006001c1c7892 */ /* 0x000fe4000f8ec0ff */
[----:B------:R-:W-:-:S02]  /*1600*/  ULOP3.LUT UR27, UR27, 0x400, URZ, 0xc0, !UPT ;  /* 0x000004001b1b7892 */ /* 0x000fc4000f8ec0ff */
[----:B------:R-:W-:Y:S02]  /*1610*/  USHF.L.U32 UR24, UR14, UR24, URZ ;  /* 0x000000180e187299 */ /* 0x000fe400080006ff */
[----:B------:R-:W-:Y:S01]  /*1620*/  USHF.L.U32 UR21, UR15, UR21, URZ ;  /* 0x000000150f157299 */ /* 0x000fe200080006ff */
[----:B------:R-:W-:Y:S11]  /*1630*/  BRA.U !UP0, `(.L_x_19) ;  /* 0x0000000108d47547 */ /* 0x000ff6000b800000 */
[----:B------:R-:W2:Y:S01]  /*1640*/  LDCU.128 UR12, c[0x0][0xb10] ;  /* 0x00016200ff0c77ac */ /* 0x000ea20008000c00 */
[----:B------:R-:W3:Y:S01]  /*1650*/  LDCU UR6, c[0x0][0x370] ;  /* 0x00006e00ff0677ac */ /* 0x000ee20008000800 */
[----:B------:R-:W4:Y:S01]  /*1660*/  LDCU UR5, c[0x0][0x374] ;  /* 0x00006e80ff0577ac */ /* 0x000f220008000800 */
[----:B------:R-:W1:Y:S01]  /*1670*/  LDCU UR26, c[0x0][0xb0c] ;  /* 0x00016180ff1a77ac */ /* 0x000e620008000800 */
[----:B------:R-:W1:Y:S01]  /*1680*/  LDCU UR7, c[0x0][0xb20] ;  /* 0x00016400ff0777ac */ /* 0x000e620008000800 */
[----:B------:R-:W1:Y:S01]  /*1690*/  LDCU.64 UR8, c[0x0][0xb28] ;  /* 0x00016500ff0877ac */ /* 0x000e620008000a00 */
[----:B--2---:R-:W-:Y:S02]  /*16a0*/  UISETP.NE.AND UP0, UPT, UR14, 0x1, UPT ;  /* 0x000000010e00788c */ /* 0x004fe4000bf05270 */
[----:B----4-:R-:W-:Y:S02]  /*16b0*/  UIMAD.WIDE.U32 UR10, UR5, UR15, URZ ;  /* 0x0000000f050a72a5 */ /* 0x010fe4000f8e00ff */
[----:B---3--:R-:W-:-:S02]  /*16c0*/  UIMAD.WIDE.U32 UR18, UR6, UR12, URZ ;  /* 0x0000000c061272a5 */ /* 0x008fc4000f8e00ff */
[----:B-1----:R-:W-:Y:S02]  /*16d0*/  UISETP.NE.AND UP1, UPT, UR26, 0x1, UPT ;  /* 0x000000011a00788c */ /* 0x002fe4000bf25270 */
[----:B------:R-:W-:Y:S01]  /*16e0*/  UISETP.NE.AND UP2, UPT, UR25, 0x1, UPT ;  /* 0x000000011900788c */ /* 0x000fe2000bf45270 */
[----:B------:R-:W-:Y:S02]  /*16f0*/  UMOV UR10, UR11 ;  /* 0x0000000b000a7c82 */ /* 0x000fe40008000000 */
[----:B------:R-:W-:Y:S01]  /*1700*/  UMOV UR18, UR19 ;  /* 0x0000001300127c82 */ /* 0x000fe20008000000 */
[----:B------:R-:W-:Y:S02]  /*1710*/  @UP0 USHF.R.U32.HI UR5, URZ, UR7, UR10 ;  /* 0x00000007ff050299 */ /* 0x000fe4000801160a */
[----:B------:R-:W-:Y:S02]  /*1720*/  UIMAD.WIDE.U32 UR22, UR32, UR15, URZ ;  /* 0x0000000f201672a5 */ /* 0x000fe4000f8e00ff */
[----:B------:R-:W-:-:S02]  /*1730*/  UIMAD.WIDE.U32 UR10, UR5, UR8, URZ ;  /* 0x00000008050a72a5 */ /* 0x000fc4000f8e00ff */
[----:B------:R-:W-:Y:S02]  /*1740*/  @UP1 USHF.R.U32.HI UR6, URZ, UR13, UR18 ;  /* 0x0000000dff061299 */ /* 0x000fe40008011612 */
[----:B------:R-:W-:Y:S02]  /*1750*/  UIMAD.WIDE.U32 UR16, UR29, UR12, URZ ;  /* 0x0000000c1d1072a5 */ /* 0x000fe4000f8e00ff */
[----:B------:R-:W-:Y:S01]  /*1760*/  UIMAD.WIDE.U32 UR18, UR6, UR8, URZ ;  /* 0x00000008061272a5 */ /* 0x000fe2000f8e00ff */
[----:B------:R-:W-:Y:S01]  /*1770*/  UMOV UR4, UR23 ;  /* 0x0000001700047c82 */ /* 0x000fe20008000000 */
[----:B------:R-:W-:Y:S01]  /*1780*/  UMOV UR10, UR11 ;  /* 0x0000000b000a7c82 */ /* 0x000fe20008000000 */
[----:B------:R-:W-:Y:S02]  /*1790*/  USHF.R.U32.HI UR4, URZ, UR7, UR4 ;  /* 0x00000007ff047299 */ /* 0x000fe40008011604 */
[----:B------:R-:W-:Y:S01]  /*17a0*/  @UP2 USHF.R.U32.HI UR5, URZ, UR9, UR10 ;  /* 0x00000009ff052299 */ /* 0x000fe2000801160a */
[----:B------:R-:W-:Y:S01]  /*17b0*/  UMOV UR16, UR17 ;  /* 0x0000001100107c82 */ /* 0x000fe20008000000 */
[----:B------:R-:W-:Y:S01]  /*17c0*/  UMOV UR18, UR19 ;  /* 0x0000001300127c82 */ /* 0x000fe20008000000 */
[----:B------:R-:W-:-:S02]  /*17d0*/  USHF.R.U32.HI UR13, URZ, UR13, UR16 ;  /* 0x0000000dff0d7299 */ /* 0x000fc40008011610 */
[----:B------:R-:W-:Y:S02]  /*17e0*/  USEL UR4, UR32, UR4, !UP0 ;  /* 0x0000000420047287 */ /* 0x000fe4000c000000 */
[----:B------:R-:W-:Y:S02]  /*17f0*/  @UP2 USHF.R.U32.HI UR6, URZ, UR9, UR18 ;  /* 0x00000009ff062299 */ /* 0x000fe40008011612 */
[----:B------:R-:W-:Y:S02]  /*1800*/  UIMAD UR7, UR5, UR25, URZ ;  /* 0x00000019050772a4 */ /* 0x000fe4000f8e02ff */
[----:B------:R-:W-:Y:S02]  /*1810*/  USEL UR5, UR29, UR13, !UP1 ;  /* 0x0000000d1d057287 */ /* 0x000fe4000c800000 */
[----:B------:R-:W-:Y:S02]  /*1820*/  UIMAD UR12, UR6, UR25, URZ ;  /* 0x00000019060c72a4 */ /* 0x000fe4000f8e02ff */
[----:B------:R-:W-:-:S02]  /*1830*/  UISETP.GE.AND UP0, UPT, UR4, UR7, UPT ;  /* 0x000000070400728c */ /* 0x000fc4000bf06270 */
[----:B------:R-:W-:Y:S02]  /*1840*/  UIMAD.WIDE.U32 UR10, UR4, UR8, URZ ;  /* 0x00000008040a72a5 */ /* 0x000fe4000f8e00ff */
[----:B------:R-:W-:Y:S02]  /*1850*/  UISETP.GE.OR UP0, UPT, UR5, UR12, UP0 ;  /* 0x0000000c0500728c */ /* 0x000fe40008706670 */
[----:B------:R-:W-:Y:S02]  /*1860*/  UIMAD.WIDE.U32 UR12, UR5, UR8, URZ ;  /* 0x00000008050c72a5 */ /* 0x000fe4000f8e00ff */
[----:B------:R-:W-:Y:S01]  /*1870*/  UIADD3 UR10, UPT, UPT, -UR4, URZ, URZ ;  /* 0x000000ff040a7290 */ /* 0x000fe2000fffe1ff */
[----:B------:R-:W-:Y:S01]  /*1880*/  UMOV UR8, UR11 ;  /* 0x0000000b00087c82 */ /* 0x000fe20008000000 */
[----:B------:R-:W-:Y:S02]  /*1890*/  UIADD3 UR11, UPT, UPT, -UR5, URZ, URZ ;  /* 0x000000ff050b7290 */ /* 0x000fe4000fffe1ff */
[----:B------:R-:W-:-:S03]  /*18a0*/  USHF.R.U32.HI UR8, URZ, UR9, UR8 ;  /* 0x00000009ff087299 */ /* 0x000fc60008011608 */
[----:B------:R-:W-:Y:S01]  /*18b0*/  @!UP0 UMOV UR7, UR13 ;  /* 0x0000000d00078c82 */ /* 0x000fe20008000000 */
[----:B------:R-:W-:Y:S02]  /*18c0*/  UIMAD UR32, UR14, UR10, UR32 ;  /* 0x0000000a0e2072a4 */ /* 0x000fe4000f8e0220 */
[----:B------:R-:W-:Y:S02]  /*18d0*/  USEL UR8, UR4, UR8, !UP2 ;  /* 0x0000000804087287 */ /* 0x000fe4000d000000 */
[----:B------:R-:W-:Y:S02]  /*18e0*/  @!UP0 USHF.R.U32.HI UR7, URZ, UR9, UR7 ;  /* 0x00000009ff078299 */ /* 0x000fe40008011607 */
[----:B------:R-:W-:Y:S02]  /*18f0*/  UIADD3 UR9, UPT, UPT, -UR8, URZ, URZ ;  /* 0x000000ff08097290 */ /* 0x000fe4000fffe1ff */
[----:B------:R-:W-:Y:S02]  /*1900*/  @!UP0 USEL UR7, UR5, UR7, !UP2 ;  /* 0x0000000705078287 */ /* 0x000fe4000d000000 */
[----:B------:R-:W-:-:S02]  /*1910*/  UIMAD UR9, UR25, UR9, UR4 ;  /* 0x00000009190972a4 */ /* 0x000fc4000f8e0204 */
[----:B------:R-:W-:Y:S02]  /*1920*/  @!UP0 UIADD3 UR8, UPT, UPT, UR8, -UR7, URZ ;  /* 0x8000000708088290 */ /* 0x000fe4000fffe0ff */
[----:B------:R-:W-:Y:S02]  /*1930*/  @!UP0 UIMAD UR6, UR9, UR6, UR7 ;  /* 0x00000006090682a4 */ /* 0x000fe4000f8e0207 */
[----:B------:R-:W-:Y:S02]  /*1940*/  @!UP0 UIMAD UR4, UR8, UR25, UR5 ;  /* 0x00000019080482a4 */ /* 0x000fe4000f8e0205 */
[----:B------:R-:W-:Y:S02]  /*1950*/  UIMAD UR29, UR26, UR11, UR29 ;  /* 0x0000000b1a1d72a4 */ /* 0x000fe4000f8e021d */
[----:B------:R-:W-:Y:S01]  /*1960*/  UIMAD UR32, UR4, UR14, UR32 ;  /* 0x0000000e042072a4 */ /* 0x000fe2000f8e0220 */
[----:B------:R-:W-:Y:S02]  /*1970*/  @!UP0 UMOV UR5, UR6 ;  /* 0x0000000600058c82 */ /* 0x000fe40008000000 */
[----:B------:R-:W-:-:S12]  /*1980*/  UIMAD UR29, UR5, UR26, UR29 ;  /* 0x0000001a051d72a4 */ /* 0x000fd8000f8e021d */
.L_x_19:
[----:B------:R-:W-:-:S09]  /*1990*/  UISETP.NE.AND UP0, UPT, UR30, 0x1, UPT ;  /* 0x000000011e00788c */ /* 0x000fd2000bf05270 */
[----:B------:R-:W-:Y:S05]  /*19a0*/  BRA.U UP0, `(.L_x_20) ;  /* 0x0000000100447547 */ /* 0x000fea000b800000 */
[----:B------:R-:W2:Y:S01]  /*19b0*/  LDCU.128 UR8, c[0x0][0xb10] ;  /* 0x00016200ff0877ac */ /* 0x000ea20008000c00 */
[----:B------:R-:W3:Y:S01]  /*19c0*/  LDCU UR12, c[0x0][0xb0c] ;  /* 0x00016180ff0c77ac */ /* 0x000ee20008000800 */
[----:B------:R-:W4:Y:S01]  /*19d0*/  LDCU UR13, c[0x0][0xb20] ;  /* 0x00016400ff0d77ac */ /* 0x000f220008000800 */
[----:B--2---:R-:W-:Y:S02]  /*19e0*/  UIMAD.WIDE.U32 UR6, UR29, UR8, URZ ;  /* 0x000000081d0672a5 */ /* 0x004fe4000f8e00ff */
[----:B------:R-:W-:Y:S02]  /*19f0*/  UIMAD.WIDE.U32 UR4, UR32, UR11, URZ ;  /* 0x0000000b200472a5 */ /* 0x000fe4000f8e00ff */
[----:B---3--:R-:W-:Y:S02]  /*1a00*/  UISETP.NE.AND UP1, UPT, UR12, 0x1, UPT ;  /* 0x000000010c00788c */ /* 0x008fe4000bf25270 */
[----:B------:R-:W-:Y:S01]  /*1a10*/  UISETP.NE.AND UP0, UPT, UR10, 0x1, UPT ;  /* 0x000000010a00788c */ /* 0x000fe2000bf05270 */
[----:B------:R-:W-:-:S02]  /*1a20*/  UMOV UR6, UR7 ;  /* 0x0000000700067c82 */ /* 0x000fc40008000000 */
[----:B------:R-:W-:Y:S01]  /*1a30*/  UMOV UR4, UR5 ;  /* 0x0000000500047c82 */ /* 0x000fe20008000000 */
[----:B------:R-:W-:Y:S02]  /*1a40*/  USHF.R.U32.HI UR9, URZ, UR9, UR6 ;  /* 0x00000009ff097299 */ /* 0x000fe40008011606 */
[----:B----4-:R-:W-:Y:S02]  /*1a50*/  USHF.R.U32.HI UR4, URZ, UR13, UR4 ;  /* 0x0000000dff047299 */ /* 0x010fe40008011604 */
[----:B------:R-:W-:Y:S02]  /*1a60*/  USEL UR5, UR29, UR9, !UP1 ;  /* 0x000000091d057287 */ /* 0x000fe4000c800000 */
[----:B------:R-:W-:-:S04]  /*1a70*/  USEL UR4, UR32, UR4, !UP0 ;  /* 0x0000000420047287 */ /* 0x000fc8000c000000 */
[----:B------:R-:W-:Y:S02]  /*1a80*/  UIADD3 UR6, UPT, UPT, UR5, -UR4, URZ ;  /* 0x8000000405067290 */ /* 0x000fe4000fffe0ff */
[----:B------:R-:W-:Y:S02]  /*1a90*/  UIADD3 UR4, UPT, UPT, -UR5, UR4, URZ ;  /* 0x0000000405047290 */ /* 0x000fe4000fffe1ff */
[----:B------:R-:W-:Y:S02]  /*1aa0*/  UIMAD UR32, UR6, UR10, UR32 ;  /* 0x0000000a062072a4 */ /* 0x000fe4000f8e0220 */
[----:B------:R-:W-:-:S12]  /*1ab0*/  UIMAD UR29, UR4, UR12, UR29 ;  /* 0x0000000c041d72a4 */ /* 0x000fd8000f8e021d */
.L_x_20:
[----:B------:R-:W-:-:S09]  /*1ac0*/  UISETP.EQ.U32.AND UP0, UPT, UR31, 0x1, UPT ;  /* 0x000000011f00788c */ /* 0x000fd2000bf02070 */
[----:B------:R-:W-:Y:S05]  /*1ad0*/  BRA.U !UP0, `(.L_x_21) ;  /* 0x00000001080c7547 */ /* 0x000fea000b800000 */
[----:B------:R-:W-:Y:S01]  /*1ae0*/  UCGABAR_WAIT ;  /* 0x0000000000007dc7 */ /* 0x000fe20008000000 */
[----:B------:R-:W-:Y:S01]  /*1af0*/  CCTL.IVALL ;  /* 0x00000000ff00798f */ /* 0x000fe20002000000 */
[----:B------:R-:W-:Y:S05]  /*1b00*/  BRA `(.L_x_22) ;  /* 0x0000000000047947 */ /* 0x000fea0003800000 */
.L_x_21:
[----:B------:R-:W-:Y:S06]  /*1b10*/  BAR.SYNC.DEFER_BLOCKING 0x0 ;  /* 0x0000000000007b1d */ /* 0x000fec0000010000 */
.L_x_22:
[----:B------:R-:W-:Y:S05]  /*1b20*/  BRA.U UP3, `(.L_x_23) ;  /* 0x0000002103047547 */ /* 0x000fea000b800000 */
[----:B------:R-:W2:Y:S01]  /*1b30*/  LDCU UR6, c[0x0][0x38c] ;  /* 0x00007180ff0677ac */ /* 0x000ea20008000800 */
[----:B------:R-:W-:Y:S01]  /*1b40*/  PLOP3.LUT P1, PT, PT, PT, UP5, 0x80, 0x8 ;  /* 0x000000000008781c */ /* 0x000fe20003f2f058 */
[----:B------:R-:W-:Y:S01]  /*1b50*/  IMAD.MOV.U32 R12, RZ, RZ, 0x1 ;  /* 0x00000001ff0c7424 */ /* 0x000fe200078e00ff */
[----:B------:R-:W-:Y:S01]  /*1b60*/  ISETP.EQ.OR P2, PT, R0, RZ, P3 ;  /* 0x000000ff0000720c */ /* 0x000fe20001f42670 */
[----:B------:R-:W-:Y:S01]  /*1b70*/  UISETP.NE.AND UP1, UPT, UR20, URZ, UPT ;  /* 0x000000ff1400728c */ /* 0x000fe2000bf25270 */
[----:B------:R-:W-:Y:S02]  /*1b80*/  PLOP3.LUT P1, PT, P1, PT, PT, 0x8, 0x80 ;  /* 0x000000000080781c */ /* 0x000fe40000f2e170 */
[----:B------:R-:W-:Y:S01]  /*1b90*/  CS2R R10, SRZ ;  /* 0x00000000000a7805 */ /* 0x000fe2000001ff00 */
[----:B------:R-:W-:Y:S01]  /*1ba0*/  IMAD.MOV.U32 R9, RZ, RZ, RZ ;  /* 0x000000ffff097224 */ /* 0x000fe200078e00ff */
[----:B------:R-:W3:Y:S01]  /*1bb0*/  LDCU UR41, c[0x0][0x370] ;  /* 0x00006e00ff2977ac */ /* 0x000ee20008000800 */
[----:B------:R-:W-:Y:S01]  /*1bc0*/  IMAD.MOV.U32 R8, RZ, RZ, 0x1 ;  /* 0x00000001ff087424 */ /* 0x000fe200078e00ff */
[----:B------:R-:W4:Y:S01]  /*1bd0*/  LDCU.64 UR30, c[0x0][0x348] ;  /* 0x00006900ff1e77ac */ /* 0x000f220008000a00 */
[----:B------:R-:W1:Y:S01]  /*1be0*/  LDCU UR39, c[0x0][0x374] ;  /* 0x00006e80ff2777ac */ /* 0x000e620008000800 */
[----:B--2---:R-:W-:-:S02]  /*1bf0*/  UIADD3 UR5, UPT, UPT, UR6, 0x1f, URZ ;  /* 0x0000001f06057890 */ /* 0x004fc4000fffe0ff */
[----:B------:R-:W-:Y:S02]  /*1c00*/  UIADD3 UR47, UPT, UPT, UR6, 0x3e, URZ ;  /* 0x0000003e062f7890 */ /* 0x000fe4000fffe0ff */
[----:B------:R-:W-:Y:S02]  /*1c10*/  USHF.R.S32.HI UR4, URZ, 0x1f, UR5 ;  /* 0x0000001fff047899 */ /* 0x000fe40008011405 */
[----:B------:R-:W-:Y:S02]  /*1c20*/  USEL UR26, UR33, 0x2, UP1 ;  /* 0x00000002211a7887 */ /* 0x000fe40008800000 */
[----:B------:R-:W-:Y:S02]  /*1c30*/  ULEA.HI UR4, UR4, UR5, URZ, 0x5 ;  /* 0x0000000504047291 */ /* 0x000fe4000f8f28ff */
[----:B------:R-:W-:Y:S02]  /*1c40*/  USHF.L.U32 UR5, UR34, 0x4, URZ ;  /* 0x0000000422057899 */ /* 0x000fe400080006ff */
[----:B------:R-:W-:-:S02]  /*1c50*/  USHF.R.S32.HI UR43, URZ, 0x5, UR4 ;  /* 0x00000005ff2b7899 */ /* 0x000fc40008011404 */
[----:B------:R-:W-:Y:S02]  /*1c60*/  UIADD3 UR4, UPT, UPT, UR6, -0x1, URZ ;  /* 0xffffffff06047890 */ /* 0x000fe4000fffe0ff */
[----:B------:R-:W-:Y:S02]  /*1c70*/  UISETP.LT.U32.AND UP0, UPT, UR43, 0x1a, UPT ;  /* 0x0000001a2b00788c */ /* 0x000fe4000bf01070 */
[----:B------:R-:W-:Y:S02]  /*1c80*/  UISETP.GE.U32.AND UP2, UPT, UR4, -0x3f, UPT ;  /* 0xffffffc10400788c */ /* 0x000fe4000bf46070 */
[----:B------:R-:W-:Y:S02]  /*1c90*/  USEL UR42, UR43, 0x1a, UP0 ;  /* 0x0000001a2b2a7887 */ /* 0x000fe40008000000 */
[----:B------:R-:W-:Y:S02]  /*1ca0*/  ULOP3.LUT UR44, UR5, 0x30, URZ, 0xe2, !UPT ;  /* 0x00000030052c7892 */ /* 0x000fe4000f8ee2ff */
[----:B------:R-:W-:-:S02]  /*1cb0*/  UIADD3 UR25, UPT, UPT, UR42, -0x1, URZ ;  /* 0xffffffff2a197890 */ /* 0x000fc4000fffe0ff */
[----:B------:R-:W-:Y:S01]  /*1cc0*/  UIADD3 UR45, UPT, UPT, UR43, -UR42, URZ ;  /* 0x8000002a2b2d7290 */ /* 0x000fe2000fffe0ff */
[----:B------:R-:W-:Y:S02]  /*1cd0*/  UMOV UR5, URZ ;  /* 0x000000ff00057c82 */ /* 0x000fe40008000000 */
[----:B------:R-:W-:-:S04]  /*1ce0*/  @UP2 UIADD3 UR25, UPT, UPT, UR42, URZ, URZ ;  /* 0x000000ff2a192290 */ /* 0x000fc8000fffe0ff */
[----:B-1-34-:R-:W-:-:S12]  /*1cf0*/  UIADD3 UR25, UPT, UPT, UR25, 0x1, URZ ;  /* 0x0000000119197890 */ /* 0x01afd8000fffe0ff */
.L_x_43:
[----:B------:R-:W-:Y:S01]  /*1d00*/  UISETP.NE.AND UP0, UPT, UR54, URZ, UPT ;  /* 0x000000ff3600728c */ /* 0x000fe2000bf05270 */
[----:B------:R-:W1:Y:S08]  /*1d10*/  S2UR UR54, SR_CgaCtaId ;  /* 0x00000000003679c3 */ /* 0x000e700000008800 */
[----:B------:R-:W-:Y:S05]  /*1d20*/  BRA.U UP0, `(.L_x_24) ;  /* 0x0000000100347547 */ /* 0x000fea000b800000 */
[----:B------:R-:W2:Y:S01]  /*1d30*/  S2R R0, SR_CgaCtaId ;  /* 0x0000000000007919 */ /* 0x000ea20000008800 */
[----:B------:R-:W-:-:S04]  /*1d40*/  MOV R2, 0x400 ;  /* 0x0000040000027802 */ /* 0x000fc80000000f00 */
[----:B--2---:R-:W-:Y:S02]  /*1d50*/  LEA R0, R0, R2, 0x18 ;  /* 0x0000000200007211 */ /* 0x004fe400078ec0ff */
[----:B------:R-:W-:-:S03]  /*1d60*/  SHF.L.U32 R2, R8, 0x1f, RZ ;  /* 0x0000001f08027819 */ /* 0x000fc600000006ff */
[----:B------:R-:W-:-:S04]  /*1d70*/  IMAD R0, R9, 0x8, R0 ;  /* 0x0000000809007824 */ /* 0x000fc800078e0200 */
[----:B------:R-:W2:Y:S02]  /*1d80*/  SYNCS.PHASECHK.TRANS64.TRYWAIT P0, [R0+URZ+0x250], R2 ;  /* 0x00025002000075a7 */ /* 0x000ea400080011ff */
[----:B--2---:R-:W-:Y:S05]  /*1d90*/  @!P0 BRA `(.L_x_25) ;  /* 0x0000006800008947 */ /* 0x004fea0003800000 */
.L_x_145:
[----:B------:R-:W-:Y:S01]  /*1da0*/  VIADD R9, R9, 0x1 ;  /* 0x0000000109097836 */ /* 0x000fe20000000000 */
[----:B------:R2:W-:Y:S04]  /*1db0*/  SYNCS.ARRIVE.TRANS64.A1T0 RZ, [R0+URZ+0x240], RZ ;  /* 0x000240ff00ff79a7 */ /* 0x0005e800081000ff */
[----:B------:R-:W-:-:S04]  /*1dc0*/  ISETP.NE.AND P0, PT, R9, 0x2, PT ;  /* 0x000000020900780c */ /* 0x000fc80003f05270 */
[----:B------:R-:W-:Y:S02]  /*1dd0*/  SEL R9, R9, RZ, P0 ;  /* 0x000000ff09097207 */ /* 0x000fe40000000000 */
[----:B--2---:R-:W-:-:S04]  /*1de0*/  SEL R0, RZ, 0x1, P0 ;  /* 0x00000001ff007807 */ /* 0x004fc80000000000 */
[----:B------:R-:W-:-:S07]  /*1df0*/  LOP3.LUT R8, R8, R0, RZ, 0x3c, !PT ;  /* 0x0000000008087212 */ /* 0x000fce00078e3cff */
.L_x_24:
[----:B------:R-:W-:Y:S01]  /*1e00*/  UMOV UR6, 0x400 ;  /* 0x0000040000067882 */ /* 0x000fe20000000000 */
[----:B------:R-:W-:Y:S01]  /*1e10*/  SHF.L.U32 R0, R12, 0x1f, RZ ;  /* 0x0000001f0c007819 */ /* 0x000fe200000006ff */
[----:B-1----:R-:W-:Y:S02]  /*1e20*/  ULEA UR6, UR54, UR6, 0x18 ;  /* 0x0000000636067291 */ /* 0x002fe4000f8ec0ff */
[----:B------:R-:W-:Y:S02]  /*1e30*/  UISETP.GE.U32.AND UP0, UPT, UR47, 0x3f, UPT ;  /* 0x0000003f2f00788c */ /* 0x000fe4000bf06070 */
[----:B------:R-:W-:Y:S02]  /*1e40*/  ULEA UR4, UR5, UR6, 0x3 ;  /* 0x0000000605047291 */ /* 0x000fe4000f8e18ff */
[----:B------:R-:W-:Y:S02]  /*1e50*/  ULEA UR11, UR32, UR46, 0x1 ;  /* 0x0000002e200b7291 */ /* 0x000fe4000f8e08ff */
[----:B------:R-:W-:-:S02]  /*1e60*/  ULEA UR35, UR29, UR44, 0x6 ;  /* 0x0000002c1d237291 */ /* 0x000fc4000f8e30ff */
[----:B------:R-:W-:Y:S01]  /*1e70*/  USHF.L.U32 UR11, UR11, 0x5, URZ ;  /* 0x000000050b0b7899 */ /* 0x000fe200080006ff */
[----:B------:R-:W-:Y:S02]  /*1e80*/  UMOV UR13, URZ ;  /* 0x000000ff000d7c82 */ /* 0x000fe40008000000 */
[----:B------:R1:W2:Y:S01]  /*1e90*/  SYNCS.PHASECHK.TRANS64.TRYWAIT P0, [UR4+0xd0], R0 ;  /* 0x0000d000ff0075a7 */ /* 0x0002a20008001104 */
[----:B------:R-:W-:Y:S08]  /*1ea0*/  BRA.U !UP0, `(.L_x_26) ;  /* 0x0000000108cc7547 */ /* 0x000ff0000b800000 */
[----:B------:R-:W-:Y:S01]  /*1eb0*/  UMOV UR7, URZ ;  /* 0x000000ff00077c82 */ /* 0x000fe20008000000 */
[----:B------:R-:W-:-:S05]  /*1ec0*/  UMOV UR4, UR5 ;  /* 0x0000000500047c82 */ /* 0x000fca0008000000 */
.L_x_32:
[----:B------:R-:W-:Y:S01]  /*1ed0*/  ULEA UR33, UR4, UR6, 0x3 ;  /* 0x0000000604217291 */ /* 0x000fe2000f8e18ff */
[----:B------:R-:W-:Y:S01]  /*1ee0*/  @!P3 MOV R2, 0x2000 ;  /* 0x000020000002b802 */ /* 0x000fe20000000f00 */
[----:B--2-4-:R-:W-:Y:S10]  /*1ef0*/  @P0 BRA `(.L_x_27) ;  /* 0x00000000000c0947 */ /* 0x014ff40003800000 */
[----:B------:R-:W-:-:S04]  /*1f00*/  SHF.L.U32 R3, R12, 0x1f, RZ ;  /* 0x0000001f0c037819 */ /* 0x000fc800000006ff */
[----:B------:R-:W2:Y:S02]  /*1f10*/  SYNCS.PHASECHK.TRANS64.TRYWAIT P0, [UR33+0xd0], R3 ;  /* 0x0000d003ff0075a7 */ /* 0x000ea40008001121 */
[----:B--2---:R-:W-:Y:S05]  /*1f20*/  @!P0 BRA `(.L_x_28) ;  /* 0x0000006400b08947 */ /* 0x004fea0003800000 */
.L_x_27:
[----:B------:R2:W-:Y:S01]  /*1f30*/  @!P3 SYNCS.ARRIVE.TRANS64 RZ, [UR33], R2 ;  /* 0x00000002ffffb9a7 */ /* 0x0005e20008000021 */
[----:B------:R-:W-:-:S04]  /*1f40*/  ULOP3.LUT UR5, UR26, 0x2, URZ, 0xfc, !UPT ;  /* 0x000000021a057892 */ /* 0x000fc8000f8efcff */
[----:B------:R-:W-:-:S09]  /*1f50*/  UISETP.NE.AND UP0, UPT, UR5, 0x2, UPT ;  /* 0x000000020500788c */ /* 0x000fd2000bf05270 */
[----:B------:R-:W-:Y:S05]  /*1f60*/  BRA.U UP0, `(.L_x_29) ;  /* 0x0000000100047547 */ /* 0x000fea000b800000 */
[----:B------:R-:W-:Y:S05]  /*1f70*/  BPT.TRAP 0x1 ;  /* 0x000000040000795c */ /* 0x000fea0000300000 */
.L_x_29:
[----:B------:R-:W-:Y:S04]  /*1f80*/  BSSY.RECONVERGENT B0, `(.L_x_30) ;  /* 0x0000003000007945 */ /* 0x000fe80003800200 */
[----:B------:R-:W-:Y:S05]  /*1f90*/  @P2 BRA `(.L_x_31) ;  /* 0x0000000000042947 */ /* 0x000fea0003800000 */
[----:B------:R-:W-:Y:S05]  /*1fa0*/  BPT.TRAP 0x1 ;  /* 0x000000040000795c */ /* 0x000fea0000300000 */
.L_x_31:
[----:B------:R-:W-:Y:S05]  /*1fb0*/  BSYNC.RECONVERGENT B0 ;  /* 0x0000000000007941 */ /* 0x000fea0003800200 */
.L_x_30:
[----:B------:R-:W-:Y:S02]  /*1fc0*/  UIADD3 UR5, UPT, UPT, UR4, 0x1, URZ ;  /* 0x0000000104057890 */ /* 0x000fe4000fffe0ff */
[----:B------:R-:W-:Y:S02]  /*1fd0*/  USHF.L.U32 UR4, UR4, 0xb, URZ ;  /* 0x0000000b04047899 */ /* 0x000fe400080006ff */
[----:B------:R-:W-:Y:S02]  /*1fe0*/  UISETP.NE.AND UP0, UPT, UR5, 0x1a, UPT ;  /* 0x0000001a0500788c */ /* 0x000fe4000bf05270 */
[----:B------:R-:W-:Y:S02]  /*1ff0*/  ULOP3.LUT UR32, UR28, UR4, URZ, 0xfc, !UPT ;  /* 0x000000041c207292 */ /* 0x000fe4000f8efcff */
[----:B------:R-:W-:Y:S02]  /*2000*/  USEL UR9, URZ, 0x1, UP0 ;  /* 0x00000001ff097887 */ /* 0x000fe40008000000 */
[----:B------:R-:W-:-:S02]  /*2010*/  USEL UR5, UR5, URZ, UP0 ;  /* 0x000000ff05057287 */ /* 0x000fc40008000000 */
[----:B------:R-:W-:Y:S02]  /*2020*/  UIADD3 UR14, UP0, UPT, UR30, 0x180, URZ ;  /* 0x000001801e0e7890 */ /* 0x000fe4000ff1e0ff */
[----:B------:R-:W-:Y:S01]  /*2030*/  ULEA UR8, UR5, UR6, 0x3 ;  /* 0x0000000605087291 */ /* 0x000fe2000f8e18ff */
[----:B------:R-:W-:Y:S01]  /*2040*/  LOP3.LUT R12, R12, UR9, RZ, 0x3c, !PT ;  /* 0x000000090c0c7c12 */ /* 0x000fe2000f8e3cff */
[----:B------:R-:W-:Y:S02]  /*2050*/  ULOP3.LUT UR4, UR27, UR4, URZ, 0xfc, !UPT ;  /* 0x000000041b047292 */ /* 0x000fe4000f8efcff */
[----:B------:R-:W-:Y:S01]  /*2060*/  USHF.L.U32 UR34, UR7, 0x5, URZ ;  /* 0x0000000507227899 */ /* 0x000fe200080006ff */
[----:B-1----:R-:W-:Y:S01]  /*2070*/  SHF.L.U32 R0, R12, 0x1f, RZ ;  /* 0x0000001f0c007819 */ /* 0x002fe200000006ff */
[----:B------:R-:W-:Y:S02]  /*2080*/  UIADD3 UR7, UPT, UPT, UR7, 0x1, URZ ;  /* 0x0000000107077890 */ /* 0x000fe4000fffe0ff */
[----:B------:R-:W-:Y:S01]  /*2090*/  UIADD3 UR16, UP1, UPT, UR30, 0x80, URZ ;  /* 0x000000801e107890 */ /* 0x000fe2000ff3e0ff */
[----:B------:R3:W4:Y:S01]  /*20a0*/  SYNCS.PHASECHK.TRANS64.TRYWAIT P0, [UR8+0xd0], R0 ;  /* 0x0000d000ff0075a7 */ /* 0x0007220008001108 */
[----:B------:R-:W-:-:S02]  /*20b0*/  ULEA UR32, UR32, UR6, 0x1 ;  /* 0x0000000620207291 */ /* 0x000fc4000f8e08ff */
[----:B------:R-:W-:Y:S02]  /*20c0*/  ULEA UR4, UR4, UR6, 0x1 ;  /* 0x0000000604047291 */ /* 0x000fe4000f8e08ff */
[----:B------:R-:W-:Y:S02]  /*20d0*/  UIADD3.X UR15, UPT, UPT, URZ, UR31, URZ, UP0, !UPT ;  /* 0x0000001fff0f7290 */ /* 0x000fe400087fe4ff */
[----:B------:R-:W-:Y:S02]  /*20e0*/  UISETP.NE.AND UP0, UPT, UR7, UR25, UPT ;  /* 0x000000190700728c */ /* 0x000fe4000bf05270 */
[----:B------:R-:W-:Y:S02]  /*20f0*/  UIADD3.X UR17, UPT, UPT, URZ, UR31, URZ, UP1, !UPT ;  /* 0x0000001fff117290 */ /* 0x000fe40008ffe4ff */
[----:B------:R-:W-:Y:S02]  /*2100*/  UIADD3 UR32, UPT, UPT, UR32, 0x3600, URZ ;  /* 0x0000360020207890 */ /* 0x000fe4000fffe0ff */
[----:B------:R-:W-:-:S02]  /*2110*/  UIADD3 UR8, UPT, UPT, UR4, 0x1d600, URZ ;  /* 0x0001d60004087890 */ /* 0x000fc4000fffe0ff */
[----:B------:R-:W-:Y:S02]  /*2120*/  UPRMT UR13, URZ, 0x5410, UR24 ;  /* 0x00005410ff0d7896 */ /* 0x000fe40008000018 */
[----:B------:R-:W-:Y:S01]  /*2130*/  UPRMT UR4, URZ, 0x5410, UR21 ;  /* 0x00005410ff047896 */ /* 0x000fe20008000015 */
[----:B------:R-:W-:Y:S01]  /*2140*/  UMOV UR18, 0x0 ;  /* 0x0000000000127882 */ /* 0x000fe20000000000 */
[----:B------:R-:W-:Y:S01]  /*2150*/  UMOV UR19, 0x10000000 ;  /* 0x1000000000137882 */ /* 0x000fe20000000000 */
[----:B------:R-:W-:Y:S01]  /*2160*/  UMOV UR12, UR36 ;  /* 0x00000024000c7c82 */ /* 0x000fe20008000000 */
[----:B------:R-:W-:Y:S01]  /*2170*/  UMOV UR9, UR33 ;  /* 0x0000002100097c82 */ /* 0x000fe20008000000 */
[----:B------:R-:W-:Y:S02]  /*2180*/  UMOV UR10, UR34 ;  /* 0x00000022000a7c82 */ /* 0x000fe40008000000 */
[----:B------:R1:W-:Y:S02]  /*2190*/  UTMALDG.3D.MULTICAST [UR32], [UR16], UR13, desc[UR18] ;  /* 0x00001220100073b4 */ /* 0x0003e4000801180d */
[----:B------:R2:W-:Y:S01]  /*21a0*/  UTMALDG.3D.MULTICAST [UR8], [UR14], UR4, desc[UR18] ;  /* 0x000012080e0073b4 */ /* 0x0005e20008011804 */
[----:B-1----:R-:W-:Y:S01]  /*21b0*/  UMOV UR13, UR25 ;  /* 0x00000019000d7c82 */ /* 0x002fe20008000000 */
[----:B--2---:R-:W-:Y:S01]  /*21c0*/  UMOV UR4, UR5 ;  /* 0x0000000500047c82 */ /* 0x004fe20008000000 */
[----:B---3--:R-:W-:Y:S05]  /*21d0*/  BRA.U UP0, `(.L_x_32) ;  /* 0xfffffffd003c7547 */ /* 0x008fea000b83ffff */
.L_x_26:
[----:B------:R-:W-:Y:S01]  /*21e0*/  ULEA UR4, UR5, UR6, 0x3 ;  /* 0x0000000605047291 */ /* 0x000fe2000f8e18ff */
[----:B-1----:R-:W-:Y:S01]  /*21f0*/  SHF.L.U32 R0, R12, 0x1f, RZ ;  /* 0x0000001f0c007819 */ /* 0x002fe200000006ff */
[----:B------:R-:W-:Y:S01]  /*2200*/  @!P1 SYNCS.ARRIVE.TRANS64.A1T0 RZ, [UR6+0x1d8], RZ ;  /* 0x0001d8ffffff99a7 */ /* 0x000fe20008100006 */
[----:B------:R-:W-:-:S06]  /*2210*/  UISETP.GT.AND UP0, UPT, UR43, UR42, UPT ;  /* 0x0000002a2b00728c */ /* 0x000fcc000bf04270 */
[----:B--2-4-:R1:W2:Y:S03]  /*2220*/  SYNCS.PHASECHK.TRANS64.TRYWAIT P0, [UR4+0xd0], R0 ;  /* 0x0000d000ff0075a7 */ /* 0x0142a60008001104 */
[----:B------:R-:W-:Y:S05]  /*2230*/  BRA.U !UP0, `(.L_x_33) ;  /* 0x0000000108d07547 */ /* 0x000fea000b800000 */
[----:B------:R-:W-:Y:S01]  /*2240*/  UIADD3 UR29, UPT, UPT, UR45, UR13, URZ ;  /* 0x0000000d2d1d7290 */ /* 0x000fe2000fffe0ff */
[----:B------:R-:W-:-:S11]  /*2250*/  UMOV UR4, UR5 ;  /* 0x0000000500047c82 */ /* 0x000fd60008000000 */
.L_x_39:
[----:B------:R-:W-:Y:S01]  /*2260*/  ULEA UR17, UR4, UR6, 0x3 ;  /* 0x0000000604117291 */ /* 0x000fe2000f8e18ff */
[----:B--2---:R-:W-:Y:S01]  /*2270*/  @!P3 MOV R2, 0x2000 ;  /* 0x000020000002b802 */ /* 0x004fe20000000f00 */
[----:B--2-4-:R-:W-:Y:S10]  /*2280*/  @P0 BRA `(.L_x_34) ;  /* 0x00000000000c0947 */ /* 0x014ff40003800000 */
[----:B------:R-:W-:-:S04]  /*2290*/  SHF.L.U32 R3, R12, 0x1f, RZ ;  /* 0x0000001f0c037819 */ /* 0x000fc800000006ff */
[----:B------:R-:W2:Y:S02]  /*22a0*/  SYNCS.PHASECHK.TRANS64.TRYWAIT P0, [UR17+0xd0], R3 ;  /* 0x0000d003ff0075a7 */ /* 0x000ea40008001111 */
[----:B--2---:R-:W-:Y:S05]  /*22b0*/  @!P0 BRA `(.L_x_35) ;  /* 0x0000006000e48947 */ /* 0x004fea0003800000 */
.L_x_34:
[----:B------:R2:W-:Y:S01]  /*22c0*/  @!P3 SYNCS.ARRIVE.TRANS64 RZ, [UR17], R2 ;  /* 0x00000002ffffb9a7 */ /* 0x0005e20008000011 */
[----:B------:R-:W-:-:S04]  /*22d0*/  ULOP3.LUT UR5, UR26, 0x2, URZ, 0xfc, !UPT ;  /* 0x000000021a057892 */ /* 0x000fc8000f8efcff */
[----:B------:R-:W-:-:S09]  /*22e0*/  UISETP.NE.AND UP0, UPT, UR5, 0x2, UPT ;  /* 0x000000020500788c */ /* 0x000fd2000bf05270 */
[----:B------:R-:W-:Y:S05]  /*22f0*/  BRA.U UP0, `(.L_x_36) ;  /* 0x0000000100047547 */ /* 0x000fea000b800000 */
[----:B------:R-:W-:Y:S05]  /*2300*/  BPT.TRAP 0x1 ;  /* 0x000000040000795c */ /* 0x000fea0000300000 */
.L_x_36:
[----:B------:R-:W-:Y:S04]  /*2310*/  BSSY.RECONVERGENT B0, `(.L_x_37) ;  /* 0x0000003000007945 */ /* 0x000fe80003800200 */
[----:B------:R-:W-:Y:S05]  /*2320*/  @P2 BRA `(.L_x_38) ;  /* 0x0000000000042947 */ /* 0x000fea0003800000 */
[----:B------:R-:W-:Y:S05]  /*2330*/  BPT.TRAP 0x1 ;  /* 0x000000040000795c */ /* 0x000fea0000300000 */
.L_x_38:
[----:B------:R-:W-:Y:S05]  /*2340*/  BSYNC.RECONVERGENT B0 ;  /* 0x0000000000007941 */ /* 0x000fea0003800200 */
.L_x_37:
[----:B------:R-:W-:Y:S02]  /*2350*/  UIADD3 UR5, UPT, UPT, UR4, 0x1, URZ ;  /* 0x0000000104057890 */ /* 0x000fe4000fffe0ff */
[----:B------:R-:W-:Y:S02]  /*2360*/  USHF.L.U32 UR4, UR4, 0xb, URZ ;  /* 0x0000000b04047899 */ /* 0x000fe400080006ff */
[----:B------:R-:W-:Y:S02]  /*2370*/  UISETP.NE.AND UP0, UPT, UR5, 0x1a, UPT ;  /* 0x0000001a0500788c */ /* 0x000fe4000bf05270 */
[----:B------:R-:W-:Y:S02]  /*2380*/  USHF.L.U32 UR18, UR13, 0x5, URZ ;  /* 0x000000050d127899 */ /* 0x000fe400080006ff */
[----:B------:R-:W-:Y:S02]  /*2390*/  USEL UR8, URZ, 0x1, UP0 ;  /* 0x00000001ff087887 */ /* 0x000fe40008000000 */
[----:B------:R-:W-:-:S02]  /*23a0*/  USEL UR5, UR5, URZ, UP0 ;  /* 0x000000ff05057287 */ /* 0x000fc40008000000 */
[----:B------:R-:W-:Y:S02]  /*23b0*/  UIADD3 UR22, UP0, UPT, UR30, 0x180, URZ ;  /* 0x000001801e167890 */ /* 0x000fe4000ff1e0ff */
[----:B------:R-:W-:Y:S01]  /*23c0*/  ULEA UR7, UR5, UR6, 0x3 ;  /* 0x0000000605077291 */ /* 0x000fe2000f8e18ff */
[----:B------:R-:W-:Y:S01]  /*23d0*/  LOP3.LUT R12, R12, UR8, RZ, 0x3c, !PT ;  /* 0x000000080c0c7c12 */ /* 0x000fe2000f8e3cff */
[----:B------:R-:W-:Y:S02]  /*23e0*/  ULOP3.LUT UR8, UR27, UR4, URZ, 0xfc, !UPT ;  /* 0x000000041b087292 */ /* 0x000fe4000f8efcff */
[----:B------:R-:W-:Y:S01]  /*23f0*/  UIADD3 UR13, UPT, UPT, UR13, 0x1, URZ ;  /* 0x000000010d0d7890 */ /* 0x000fe2000fffe0ff */
[----:B-1----:R-:W-:Y:S01]  /*2400*/  SHF.L.U32 R0, R12, 0x1f, RZ ;  /* 0x0000001f0c007819 */ /* 0x002fe200000006ff */
[----:B------:R-:W-:Y:S02]  /*2410*/  UIADD3 UR14, UP1, UPT, UR30, 0x80, URZ ;  /* 0x000000801e0e7890 */ /* 0x000fe4000ff3e0ff */
[----:B------:R-:W-:Y:S01]  /*2420*/  UIADD3.X UR23, UPT, UPT, URZ, UR31, URZ, UP0, !UPT ;  /* 0x0000001fff177290 */ /* 0x000fe200087fe4ff */
[----:B------:R3:W4:Y:S01]  /*2430*/  SYNCS.PHASECHK.TRANS64.TRYWAIT P0, [UR7+0xd0], R0 ;  /* 0x0000d000ff0075a7 */ /* 0x0007220008001107 */
[----:B------:R-:W-:-:S02]  /*2440*/  ULOP3.LUT UR7, UR28, UR4, URZ, 0xfc, !UPT ;  /* 0x000000041c077292 */ /* 0x000fc4000f8efcff */
[----:B------:R-:W-:Y:S02]  /*2450*/  ULEA UR8, UR8, UR6, 0x1 ;  /* 0x0000000608087291 */ /* 0x000fe4000f8e08ff */
[----:B------:R-:W-:Y:S02]  /*2460*/  ULEA UR7, UR7, UR6, 0x1 ;  /* 0x0000000607077291 */ /* 0x000fe4000f8e08ff */
[----:B------:R-:W-:Y:S02]  /*2470*/  UISETP.NE.AND UP0, UPT, UR13, UR29, UPT ;  /* 0x0000001d0d00728c */ /* 0x000fe4000bf05270 */
[----:B------:R-:W-:Y:S02]  /*2480*/  UIADD3 UR16, UPT, UPT, UR7, 0x3600, URZ ;  /* 0x0000360007107890 */ /* 0x000fe4000fffe0ff */
[----:B------:R-:W-:Y:S02]  /*2490*/  UIADD3.X UR15, UPT, UPT, URZ, UR31, URZ, UP1, !UPT ;  /* 0x0000001fff0f7290 */ /* 0x000fe40008ffe4ff */
[----:B------:R-:W-:-:S02]  /*24a0*/  UPRMT UR7, URZ, 0x5410, UR24 ;  /* 0x00005410ff077896 */ /* 0x000fc40008000018 */
[----:B------:R-:W-:Y:S02]  /*24b0*/  UIADD3 UR8, UPT, UPT, UR8, 0x1d600, URZ ;  /* 0x0001d60008087890 */ /* 0x000fe4000fffe0ff */
[----:B------:R-:W-:Y:S01]  /*24c0*/  UPRMT UR4, URZ, 0x5410, UR21 ;  /* 0x00005410ff047896 */ /* 0x000fe20008000015 */
[----:B------:R-:W-:Y:S01]  /*24d0*/  UMOV UR32, 0x0 ;  /* 0x0000000000207882 */ /* 0x000fe20000000000 */
[----:B------:R-:W-:Y:S01]  /*24e0*/  UMOV UR33, 0x10000000 ;  /* 0x1000000000217882 */ /* 0x000fe20000000000 */
[----:B------:R-:W-:Y:S01]  /*24f0*/  UMOV UR19, UR35 ;  /* 0x0000002300137c82 */ /* 0x000fe20008000000 */
[----:B------:R-:W-:Y:S01]  /*2500*/  UMOV UR20, UR36 ;  /* 0x0000002400147c82 */ /* 0x000fe20008000000 */
[----:B------:R-:W-:Y:S01]  /*2510*/  UMOV UR12, UR36 ;  /* 0x00000024000c7c82 */ /* 0x000fe20008000000 */
[----:B------:R-:W-:Y:S01]  /*2520*/  UMOV UR9, UR17 ;  /* 0x0000001100097c82 */ /* 0x000fe20008000000 */
[----:B------:R-:W-:Y:S01]  /*2530*/  UMOV UR10, UR18 ;  /* 0x00000012000a7c82 */ /* 0x000fe20008000000 */
[----:B------:R-:W-:Y:S01]  /*2540*/  UTMALDG.3D.MULTICAST [UR16], [UR14], UR7, desc[UR32] ;  /* 0x000020100e0073b4 */ /* 0x000fe20008011807 */
[----:B------:R1:W-:Y:S02]  /*2550*/  UTMALDG.3D.MULTICAST [UR8], [UR22], UR4, desc[UR32] ;  /* 0x00002008160073b4 */ /* 0x0003e40008011804 */
[----:B-1----:R-:W-:Y:S01]  /*2560*/  UMOV UR4, UR5 ;  /* 0x0000000500047c82 */ /* 0x002fe20008000000 */
[----:B---3--:R-:W-:Y:S05]  /*2570*/  BRA.U UP0, `(.L_x_39) ;  /* 0xfffffffd00387547 */ /* 0x008fea000b83ffff */
.L_x_33:
[C---:B------:R-:W-:Y:S01]  /*2580*/  LEA R3, R11.reuse, UR6, 0x3 ;  /* 0x000000060b037c11 */ /* 0x040fe2000f8e18ff */
[----:B------:R-:W-:Y:S01]  /*2590*/  NOP ;  /* 0x0000000000007918 */ /* 0x000fe20000000000 */
[----:B-1----:R-:W-:Y:S02]  /*25a0*/  SHF.L.U32 R0, R10, 0x1f, RZ ;  /* 0x0000001f0a007819 */ /* 0x002fe400000006ff */
[----:B------:R-:W-:Y:S02]  /*25b0*/  LEA R4, R11, UR6, 0x4 ;  /* 0x000000060b047c11 */ /* 0x000fe4000f8e20ff */
[----:B--2-4-:R-:W1:Y:S02]  /*25c0*/  SYNCS.PHASECHK.TRANS64.TRYWAIT P0, [R3+URZ+0x1e0], R0 ;  /* 0x0001e000030075a7 */ /* 0x014e6400080011ff */
[----:B-1----:R-:W-:Y:S05]  /*25d0*/  @!P0 BRA `(.L_x_40) ;  /* 0x0000006000348947 */ /* 0x002fea0003800000 */
.L_x_148:
[----:B------:R-:W2:Y:S01]  /*25e0*/  LDS.128 R4, [R4+0x270] ;  /* 0x0002700004047984 */ /* 0x000ea20000000c00 */
[----:B------:R-:W-:Y:S01]  /*25f0*/  UISETP.GE.AND UP0, UPT, UR40, 0x1, UPT ;  /* 0x000000012800788c */ /* 0x000fe2000bf06270 */
[----:B------:R-:W-:Y:S01]  /*2600*/  @!PT LDS RZ, [RZ] ;  /* 0x00000000fffff984 */ /* 0x000fe20000000800 */
[----:B------:R-:W-:Y:S01]  /*2610*/  @!PT LDS RZ, [RZ] ;  /* 0x00000000fffff984 */ /* 0x000fe20000000800 */
[----:B------:R-:W-:Y:S01]  /*2620*/  @!PT LDS RZ, [RZ] ;  /* 0x00000000fffff984 */ /* 0x000fe20000000800 */
[----:B------:R-:W-:Y:S01]  /*2630*/  @!PT LDS RZ, [RZ] ;  /* 0x00000000fffff984 */ /* 0x000fe20000000800 */
[----:B------:R3:W-:Y:S06]  /*2640*/  MEMBAR.ALL.CTA ;  /* 0x0000000000007992 */ /* 0x0007ec0000008000 */
[----:B---3--:R-:W3:Y:S01]  /*2650*/  FENCE.VIEW.ASYNC.S ;  /* 0x00000000000073c6 */ /* 0x008ee20000000000 */
[----:B--2---:R-:W-:-:S13]  /*2660*/  LOP3.LUT P0, RZ, R6, 0x1, RZ, 0xc0, !PT ;  /* 0x0000000106ff7812 */ /* 0x004fda000780c0ff */
[----:B---3--:R-:W-:Y:S01]  /*2670*/  VOTEU.ANY UP1, P0 ;  /* 0x0000000000ff7886 */ /* 0x008fe20000020100 */
[----:B------:R-:W-:-:S13]  /*2680*/  PLOP3.LUT P0, PT, PT, PT, UP1, 0x80, 0x8 ;  /* 0x000000000008781c */ /* 0x000fda0003f0f018 */
[----:B-1----:R-:W-:Y:S02]  /*2690*/  @P0 LOP3.LUT R0, R5, 0xffff, RZ, 0xc0, !PT ;  /* 0x0000ffff05000812 */ /* 0x002fe400078ec0ff */
[----:B------:R-:W-:Y:S02]  /*26a0*/  @P0 MOV R2, R4 ;  /* 0x0000000400020202 */ /* 0x000fe40000000f00 */
[----:B------:R-:W-:Y:S01]  /*26b0*/  @P0 R2UR UR7, R0 ;  /* 0x00000000000702ca */ /* 0x000fe200000e0000 */
[----:B------:R-:W-:Y:S01]  /*26c0*/  VIADD R0, R3, 0x1f0 ;  /* 0x000001f003007836 */ /* 0x000fe20000000000 */
[----:B------:R-:W-:Y:S02]  /*26d0*/  @P0 SHF.R.U32.HI R4, RZ, 0x10, R5 ;  /* 0x00000010ff040819 */ /* 0x000fe40000011605 */
[----:B------:R-:W-:Y:S02]  /*26e0*/  @P0 R2UR UR8, R2 ;  /* 0x00000000020802ca */ /* 0x000fe400000e0000 */
[----:B------:R-:W-:-:S02]  /*26f0*/  PRMT R0, RZ, 0x654, R0 ;  /* 0x00000654ff007816 */ /* 0x000fc40000000000 */
[----:B------:R-:W-:Y:S02]  /*2700*/  @P0 R2UR UR4, R4 ;  /* 0x00000000040402ca */ /* 0x000fe400000e0000 */
[----:B------:R1:W-:Y:S03]  /*2710*/  SYNCS.ARRIVE.TRANS64.RED.A1T0 RZ, [R0+URZ], RZ ;  /* 0x000000ff00ff79a7 */ /* 0x0003e600081004ff */
[----:B------:R-:W-:-:S04]  /*2720*/  @UP1 UMOV UR37, UR7 ;  /* 0x0000000700251c82 */ /* 0x000fc80008000000 */
[----:B------:R-:W-:-:S04]  /*2730*/  @UP1 UMOV UR38, UR8 ;  /* 0x0000000800261c82 */ /* 0x000fc80008000000 */
[----:B------:R-:W-:Y:S01]  /*2740*/  @UP1 UMOV UR36, UR4 ;  /* 0x0000000400241c82 */ /* 0x000fe20008000000 */
[----:B------:R-:W-:Y:S05]  /*2750*/  BRA.U !UP0, `(.L_x_41) ;  /* 0x0000000108d47547 */ /* 0x000fea000b800000 */
[----:B------:R-:W2:Y:S01]  /*2760*/  LDCU.128 UR12, c[0x0][0xb10] ;  /* 0x00016200ff0c77ac */ /* 0x000ea20008000c00 */
[----:B------:R-:W3:Y:S01]  /*2770*/  LDCU UR29, c[0x0][0xb20] ;  /* 0x00016400ff1d77ac */ /* 0x000ee20008000800 */
[----:B------:R-:W4:Y:S01]  /*2780*/  LDCU UR20, c[0x0][0xb0c] ;  /* 0x00016180ff1477ac */ /* 0x000f220008000800 */
[----:B------:R-:W1:Y:S01]  /*2790*/  LDCU.64 UR10, c[0x0][0xb28] ;  /* 0x00016500ff0a77ac */ /* 0x000e620008000a00 */
[----:B------:R-:W-:Y:S02]  /*27a0*/  UISETP.NE.AND UP3, UPT, UR40, 0x1, UPT ;  /* 0x000000012800788c */ /* 0x000fe4000bf65270 */
[----:B--2---:R-:W-:Y:S02]  /*27b0*/  UIMAD.WIDE.U32 UR16, UR39, UR15, URZ ;  /* 0x0000000f271072a5 */ /* 0x004fe4000f8e00ff */
[----:B------:R-:W-:Y:S02]  /*27c0*/  UIMAD.WIDE.U32 UR8, UR41, UR12, URZ ;  /* 0x0000000c290872a5 */ /* 0x000fe4000f8e00ff */
[----:B------:R-:W-:-:S02]  /*27d0*/  UISETP.NE.AND UP0, UPT, UR14, 0x1, UPT ;  /* 0x000000010e00788c */ /* 0x000fc4000bf05270 */
[----:B------:R-:W-:Y:S01]  /*27e0*/  UIMAD.WIDE.U32 UR22, UR37, UR15, URZ ;  /* 0x0000000f251672a5 */ /* 0x000fe2000f8e00ff */
[----:B------:R-:W-:Y:S02]  /*27f0*/  UMOV UR16, UR17 ;  /* 0x0000001100107c82 */ /* 0x000fe40008000000 */
[----:B------:R-:W-:Y:S01]  /*2800*/  UMOV UR8, UR9 ;  /* 0x0000000900087c82 */ /* 0x000fe20008000000 */
[----:B---3--:R-:W-:Y:S02]  /*2810*/  USHF.R.U32.HI UR16, URZ, UR29, UR16 ;  /* 0x0000001dff107299 */ /* 0x008fe40008011610 */
[----:B----4-:R-:W-:Y:S02]  /*2820*/  UISETP.NE.AND UP2, UPT, UR20, 0x1, UPT ;  /* 0x000000011400788c */ /* 0x010fe4000bf45270 */
[----:B------:R-:W-:Y:S02]  /*2830*/  USHF.R.U32.HI UR8, URZ, UR13, UR8 ;  /* 0x0000000dff087299 */ /* 0x000fe40008011608 */
[----:B------:R-:W-:-:S02]  /*2840*/  USEL UR7, UR39, UR16, !UP0 ;  /* 0x0000001027077287 */ /* 0x000fc4000c000000 */
[----:B------:R-:W-:Y:S02]  /*2850*/  USEL UR8, UR41, UR8, !UP2 ;  /* 0x0000000829087287 */ /* 0x000fe4000d000000 */
[----:B-1----:R-:W-:Y:S01]  /*2860*/  UIMAD.WIDE.U32 UR16, UR7, UR10, URZ ;  /* 0x0000000a071072a5 */ /* 0x002fe2000f8e00ff */
[----:B------:R-:W-:Y:S01]  /*2870*/  UMOV UR4, UR23 ;  /* 0x0000001700047c82 */ /* 0x000fe20008000000 */
[----:B------:R-:W-:Y:S02]  /*2880*/  UIMAD.WIDE.U32 UR18, UR38, UR12, URZ ;  /* 0x0000000c261272a5 */ /* 0x000fe4000f8e00ff */
[----:B------:R-:W-:-:S03]  /*2890*/  UIMAD.WIDE.U32 UR22, UR8, UR10, URZ ;  /* 0x0000000a081672a5 */ /* 0x000fc6000f8e00ff */
[----:B------:R-:W-:Y:S01]  /*28a0*/  UMOV UR16, UR17 ;  /* 0x0000001100107c82 */ /* 0x000fe20008000000 */
[----:B------:R-:W-:Y:S02]  /*28b0*/  USHF.R.U32.HI UR4, URZ, UR29, UR4 ;  /* 0x0000001dff047299 */ /* 0x000fe40008011604 */
[----:B------:R-:W-:Y:S01]  /*28c0*/  @UP3 USHF.R.U32.HI UR7, URZ, UR11, UR16 ;  /* 0x0000000bff073299 */ /* 0x000fe20008011610 */
[----:B------:R-:W-:Y:S01]  /*28d0*/  UMOV UR18, UR19 ;  /* 0x0000001300127c82 */ /* 0x000fe20008000000 */
[----:B------:R-:W-:Y:S01]  /*28e0*/  UMOV UR22, UR23 ;  /* 0x0000001700167c82 */ /* 0x000fe20008000000 */
[----:B------:R-:W-:Y:S02]  /*28f0*/  USHF.R.U32.HI UR13, URZ, UR13, UR18 ;  /* 0x0000000dff0d7299 */ /* 0x000fe40008011612 */
[----:B------:R-:W-:Y:S02]  /*2900*/  USEL UR4, UR37, UR4, !UP0 ;  /* 0x0000000425047287 */ /* 0x000fe4000c000000 */
[----:B------:R-:W-:-:S02]  /*2910*/  @UP3 USHF.R.U32.HI UR8, URZ, UR11, UR22 ;  /* 0x0000000bff083299 */ /* 0x000fc40008011616 */
[----:B------:R-:W-:Y:S02]  /*2920*/  UIMAD UR9, UR40, UR7, URZ ;  /* 0x00000007280972a4 */ /* 0x000fe4000f8e02ff */
[----:B------:R-:W-:Y:S02]  /*2930*/  USEL UR7, UR38, UR13, !UP2 ;  /* 0x0000000d26077287 */ /* 0x000fe4000d000000 */
[----:B------:R-:W-:Y:S02]  /*2940*/  UIMAD UR12, UR40, UR8, URZ ;  /* 0x00000008280c72a4 */ /* 0x000fe4000f8e02ff */
[----:B------:R-:W-:Y:S02]  /*2950*/  UISETP.GE.AND UP0, UPT, UR4, UR9, UPT ;  /* 0x000000090400728c */ /* 0x000fe4000bf06270 */
[----:B------:R-:W-:Y:S02]  /*2960*/  UIMAD.WIDE.U32 UR16, UR4, UR10, URZ ;  /* 0x0000000a041072a5 */ /* 0x000fe4000f8e00ff */
[----:B------:R-:W-:-:S02]  /*2970*/  UISETP.GE.OR UP0, UPT, UR7, UR12, UP0 ;  /* 0x0000000c0700728c */ /* 0x000fc40008706670 */
        /* <DEDUP_REMOVED lines=19> */
.L_x_41:
[----:B------:R-:W2:Y:S02]  /*2ab0*/  LDCU UR4, c[0x0][0xb30] ;  /* 0x00016600ff0477ac */ /* 0x000ea40008000800 */
[----:B--2---:R-:W-:-:S09]  /*2ac0*/  UISETP.NE.AND UP0, UPT, UR4, 0x1, UPT ;  /* 0x000000010400788c */ /* 0x004fd2000bf05270 */
        /* <DEDUP_REMOVED lines=18> */
.L_x_42:
[----:B------:R-:W-:Y:S01]  /*2bf0*/  VIADD R11, R11, 0x1 ;  /* 0x000000010b0b7836 */ /* 0x000fe20000000000 */
[----:B------:R-:W-:Y:S02]  /*2c00*/  R2UR UR7, R52 ;  /* 0x00000000340772ca */ /* 0x000fe400000e0000 */
[----:B------:R-:W-:Y:S02]  /*2c10*/  R2UR UR4, R51 ;  /* 0x00000000330472ca */ /* 0x000fe400000e0000 */
[C---:B------:R-:W-:Y:S02]  /*2c20*/  ISETP.NE.AND P0, PT, R11.reuse, 0x2, PT ;  /* 0x000000020b00780c */ /* 0x040fe40003f05270 */
[----:B------:R-:W-:Y:S02]  /*2c30*/  PLOP3.LUT P1, PT, PT, PT, PT, 0x80, 0x8 ;  /* 0x000000000008781c */ /* 0x000fe40003f2f070 */
[----:B-1----:R-:W-:Y:S02]  /*2c40*/  SEL R0, RZ, 0x1, P0 ;  /* 0x00000001ff007807 */ /* 0x002fe40000000000 */
[----:B------:R-:W-:-:S02]  /*2c50*/  SEL R11, R11, RZ, P0 ;  /* 0x000000ff0b0b7207 */ /* 0x000fc40000000000 */
[----:B------:R-:W-:Y:S01]  /*2c60*/  LOP3.LUT R10, R10, R0, RZ, 0x3c, !PT ;  /* 0x000000000a0a7212 */ /* 0x000fe200078e3cff */
[----:B------:R-:W-:Y:S02]  /*2c70*/  UIADD3 UR29, UPT, UPT, UR38, UR7, URZ ;  /* 0x00000007261d7290 */ /* 0x000fe4000fffe0ff */
[----:B------:R-:W-:Y:S01]  /*2c80*/  UIADD3 UR32, UPT, UPT, UR37, UR4, URZ ;  /* 0x0000000425207290 */ /* 0x000fe2000fffe0ff */
[----:B------:R-:W-:Y:S11]  /*2c90*/  BRA.U UP1, `(.L_x_43) ;  /* 0xfffffff101187547 */ /* 0x000ff6000b83ffff */
[----:B------:R-:W-:Y:S01]  /*2ca0*/  UIADD3 UR7, UPT, UPT, UR6, 0xd0, URZ ;  /* 0x000000d006077890 */ /* 0x000fe2000fffe0ff */
[----:B------:R-:W-:-:S03]  /*2cb0*/  SHF.L.U32 R2, R12, 0x1f, RZ ;  /* 0x0000001f0c027819 */ /* 0x000fc600000006ff */
[----:B------:R-:W-:-:S09]  /*2cc0*/  ULEA UR4, UR5, UR7, 0x3 ;  /* 0x0000000705047291 */ /* 0x000fd2000f8e18ff */
[----:B------:R-:W1:Y:S02]  /*2cd0*/  SYNCS.PHASECHK.TRANS64.TRYWAIT P0, [UR4], R2 ;  /* 0x00000002ff0075a7 */ /* 0x000e640008001104 */
[----:B-1----:R-:W-:Y:S05]  /*2ce0*/  @!P0 BRA `(.L_x_44) ;  /* 0x0000005800848947 */ /* 0x002fea0003800000 */
.L_x_150:
[----:B------:R-:W-:-:S04]  /*2cf0*/  UIADD3 UR4, UPT, UPT, UR5, 0x1, URZ ;  /* 0x0000000105047890 */ /* 0x000fc8000fffe0ff */
[----:B------:R-:W-:-:S04]  /*2d00*/  UISETP.NE.AND UP0, UPT, UR4, 0x1a, UPT ;  /* 0x0000001a0400788c */ /* 0x000fc8000bf05270 */
[----:B------:R-:W-:Y:S02]  /*2d10*/  USEL UR6, URZ, 0x1, UP0 ;  /* 0x00000001ff067887 */ /* 0x000fe40008000000 */
[----:B------:R-:W-:-:S04]  /*2d20*/  USEL UR4, UR4, URZ, UP0 ;  /* 0x000000ff04047287 */ /* 0x000fc80008000000 */
[----:B------:R-:W-:Y:S01]  /*2d30*/  ULEA UR5, UR4, UR7, 0x3 ;  /* 0x0000000704057291 */ /* 0x000fe2000f8e18ff */
[----:B-1----:R-:W-:-:S04]  /*2d40*/  LOP3.LUT R2, R12, UR6, RZ, 0x3c, !PT ;  /* 0x000000060c027c12 */ /* 0x002fc8000f8e3cff */
[----:B------:R-:W-:-:S04]  /*2d50*/  SHF.L.U32 R3, R2, 0x1f, RZ ;  /* 0x0000001f02037819 */ /* 0x000fc800000006ff */
[----:B------:R-:W1:Y:S02]  /*2d60*/  SYNCS.PHASECHK.TRANS64.TRYWAIT P0, [UR5], R3 ;  /* 0x00000003ff0075a7 */ /* 0x000e640008001105 */
[----:B-1----:R-:W-:Y:S05]  /*2d70*/  @!P0 BRA `(.L_x_45) ;  /* 0x0000005800788947 */ /* 0x002fea0003800000 */
.L_x_152:
[----:B------:R-:W-:-:S04]  /*2d80*/  UIADD3 UR4, UPT, UPT, UR4, 0x1, URZ ;  /* 0x0000000104047890 */ /* 0x000fc8000fffe0ff */
[----:B------:R-:W-:-:S04]  /*2d90*/  UISETP.NE.AND UP0, UPT, UR4, 0x1a, UPT ;  /* 0x0000001a0400788c */ /* 0x000fc8000bf05270 */
[----:B------:R-:W-:Y:S02]  /*2da0*/  USEL UR6, URZ, 0x1, UP0 ;  /* 0x00000001ff067887 */ /* 0x000fe40008000000 */
[----:B------:R-:W-:-:S04]  /*2db0*/  USEL UR4, UR4, URZ, UP0 ;  /* 0x000000ff04047287 */ /* 0x000fc80008000000 */
[----:B------:R-:W-:Y:S01]  /*2dc0*/  ULEA UR5, UR4, UR7, 0x3 ;  /* 0x0000000704057291 */ /* 0x000fe2000f8e18ff */
[----:B------:R-:W-:-:S04]  /*2dd0*/  LOP3.LUT R2, R2, UR6, RZ, 0x3c, !PT ;  /* 0x0000000602027c12 */ /* 0x000fc8000f8e3cff */
[----:B-1----:R-:W-:-:S04]  /*2de0*/  SHF.L.U32 R3, R2, 0x1f, RZ ;  /* 0x0000001f02037819 */ /* 0x002fc800000006ff */
[----:B------:R-:W1:Y:S02]  /*2df0*/  SYNCS.PHASECHK.TRANS64.TRYWAIT P0, [UR5], R3 ;  /* 0x00000003ff0075a7 */ /* 0x000e640008001105 */
[----:B-1----:R-:W-:Y:S05]  /*2e00*/  @!P0 BRA `(.L_x_46) ;  /* 0x00000058006c8947 */ /* 0x002fea0003800000 */
.L_x_154:
        /* <DEDUP_REMOVED lines=9> */
.L_x_156:
        /* <DEDUP_REMOVED lines=9> */
.L_x_158:
        /* <DEDUP_REMOVED lines=9> */
.L_x_160:
        /* <DEDUP_REMOVED lines=9> */
.L_x_162:
        /* <DEDUP_REMOVED lines=9> */
.L_x_164:
        /* <DEDUP_REMOVED lines=9> */
.L_x_166:
        /* <DEDUP_REMOVED lines=9> */
.L_x_168:
        /* <DEDUP_REMOVED lines=9> */
.L_x_170:
        /* <DEDUP_REMOVED lines=9> */
.L_x_172:
        /* <DEDUP_REMOVED lines=9> */
.L_x_174:
        /* <DEDUP_REMOVED lines=9> */
.L_x_176:
        /* <DEDUP_REMOVED lines=9> */
.L_x_178:
        /* <DEDUP_REMOVED lines=9> */
.L_x_180:
        /* <DEDUP_REMOVED lines=9> */
.L_x_182:
        /* <DEDUP_REMOVED lines=9> */
.L_x_184:
        /* <DEDUP_REMOVED lines=9> */
.L_x_186:
        /* <DEDUP_REMOVED lines=9> */
.L_x_188:
        /* <DEDUP_REMOVED lines=9> */
.L_x_190:
        /* <DEDUP_REMOVED lines=9> */
.L_x_192:
        /* <DEDUP_REMOVED lines=9> */
.L_x_194:
        /* <DEDUP_REMOVED lines=9> */
.L_x_196:
        /* <DEDUP_REMOVED lines=9> */
.L_x_198:
[----:B------:R-:W-:-:S04]  /*3a70*/  UIADD3 UR4, UPT, UPT, UR4, 0x1, URZ ;  /* 0x0000000104047890 */ /* 0x000fc8000fffe0ff */
[----:B------:R-:W-:-:S04]  /*3a80*/  UISETP.NE.AND UP0, UPT, UR4, 0x1a, UPT ;  /* 0x0000001a0400788c */ /* 0x000fc8000bf05270 */
[----:B------:R-:W-:Y:S02]  /*3a90*/  USEL UR5, URZ, 0x1, UP0 ;  /* 0x00000001ff057887 */ /* 0x000fe40008000000 */
[----:B------:R-:W-:-:S04]  /*3aa0*/  USEL UR4, UR4, URZ, UP0 ;  /* 0x000000ff04047287 */ /* 0x000fc80008000000 */
[----:B------:R-:W-:Y:S01]  /*3ab0*/  ULEA UR4, UR4, UR7, 0x3 ;  /* 0x0000000704047291 */ /* 0x000fe2000f8e18ff */
[----:B------:R-:W-:-:S04]  /*3ac0*/  LOP3.LUT R2, R2, UR5, RZ, 0x3c, !PT ;  /* 0x0000000502027c12 */ /* 0x000fc8000f8e3cff */
[----:B------:R-:W-:Y:S01]  /*3ad0*/  SHF.L.U32 R2, R2, 0x1f, RZ ;  /* 0x0000001f02027819 */ /* 0x000fe200000006ff */
[----:B-1----:R-:W-:-:S07]  /*3ae0*/  IMAD.U32 R0, RZ, RZ, UR4 ;  /* 0x00000004ff007e24 */ /* 0x002fce000f8e00ff */
.L_x_69:
[----:B-1----:R1:W2:Y:S02]  /*3af0*/  SYNCS.PHASECHK.TRANS64.TRYWAIT P0, [R0+URZ], R2 ;  /* 0x00000002000075a7 */ /* 0x0022a400080011ff */
[----:B--2---:R-:W-:Y:S05]  /*3b00*/  @!P0 NANOSLEEP.SYNCS 0x989680 ;  /* 0x009896800000895d */ /* 0x004fea0003900000 */
[----:B------:R-:W2:Y:S02]  /*3b10*/  @!P0 SYNCS.PHASECHK.TRANS64 P0, [R0+URZ], R2 ;  /* 0x00000002000085a7 */ /* 0x000ea400080010ff */
[----:B--2---:R-:W-:Y:S05]  /*3b20*/  @P0 EXIT ;  /* 0x000000000000094d */ /* 0x004fea0003800000 */
[----:B------:R-:W-:Y:S05]  /*3b30*/  BRA `(.L_x_69) ;  /* 0xfffffffc00ec7947 */ /* 0x000fea000383ffff */
.L_x_23:
[----:B------:R-:W-:-:S04]  /*3b40*/  UISETP.NE.AND UP0, UPT, UR54, URZ, UPT ;  /* 0x000000ff3600728c */ /* 0x000fc8000bf05270 */
[----:B------:R-:W-:-:S09]  /*3b50*/  UISETP.NE.OR UP0, UPT, UR20, 0x1, UP0 ;  /* 0x000000011400788c */ /* 0x000fd20008705670 */
[----:B------:R-:W-:Y:S05]  /*3b60*/  BRA.U UP0, `(.L_x_70) ;  /* 0x0000000500487547 */ /* 0x000fea000b800000 */
[----:B------:R-:W-:Y:S01]  /*3b70*/  ISETP.GE.U32.AND P2, PT, R0, 0x8, PT ;  /* 0x000000080000780c */ /* 0x000fe20003f46070 */
[----:B------:R-:W-:Y:S01]  /*3b80*/  IMAD.MOV.U32 R12, RZ, RZ, 0x1 ;  /* 0x00000001ff0c7424 */ /* 0x000fe200078e00ff */
[----:B------:R-:W-:Y:S02]  /*3b90*/  CS2R R10, SRZ ;  /* 0x00000000000a7805 */ /* 0x000fe4000001ff00 */
[----:B------:R-:W-:Y:S01]  /*3ba0*/  CS2R R8, SRZ ;  /* 0x0000000000087805 */ /* 0x000fe2000001ff00 */
[----:B------:R-:W-:Y:S01]  /*3bb0*/  UMOV UR6, 0x400 ;  /* 0x0000040000067882 */ /* 0x000fe20000000000 */
[----:B------:R-:W-:Y:S01]  /*3bc0*/  UMOV UR5, URZ ;  /* 0x000000ff00057c82 */ /* 0x000fe20008000000 */
[----:B------:R-:W-:-:S12]  /*3bd0*/  ULEA UR6, UR54, UR6, 0x18 ;  /* 0x0000000636067291 */ /* 0x000fd8000f8ec0ff */
.L_x_74:
[----:B------:R-:W-:Y:S02]  /*3be0*/  LEA R2, R8, UR6, 0x3 ;  /* 0x0000000608027c11 */ /* 0x000fe4000f8e18ff */
[----:B------:R-:W-:-:S03]  /*3bf0*/  SHF.L.U32 R4, R9, 0x1f, RZ ;  /* 0x0000001f09047819 */ /* 0x000fc600000006ff */
[----:B------:R-:W-:Y:S01]  /*3c00*/  VIADD R5, R2, 0x250 ;  /* 0x0000025002057836 */ /* 0x000fe20000000000 */
[----:B------:R-:W2:Y:S02]  /*3c10*/  SYNCS.PHASECHK.TRANS64.TRYWAIT P0, [R2+URZ+0x240], R4 ;  /* 0x00024004020075a7 */ /* 0x000ea400080011ff */
[----:B--2---:R-:W-:Y:S05]  /*3c20*/  @!P0 BRA `(.L_x_71) ;  /* 0x00000054000c8947 */ /* 0x004fea0003800000 */
.L_x_199:
[----:B------:R-:W-:Y:S01]  /*3c30*/  ULEA UR4, UR5, UR6, 0x3 ;  /* 0x0000000605047291 */ /* 0x000fe2000f8e18ff */
[----:B--2---:R-:W-:Y:S01]  /*3c40*/  PRMT R2, RZ, 0x654, R5 ;  /* 0x00000654ff027816 */ /* 0x004fe20000000005 */
[----:B------:R-:W-:Y:S01]  /*3c50*/  @!P2 IMAD.MOV.U32 R4, RZ, RZ, 0x10 ;  /* 0x00000010ff04a424 */ /* 0x000fe200078e00ff */
[----:B------:R-:W-:Y:S01]  /*3c60*/  SHF.L.U32 R5, R12, 0x1f, RZ ;  /* 0x0000001f0c057819 */ /* 0x000fe200000006ff */
[----:B------:R-:W-:Y:S01]  /*3c70*/  UIADD3 UR7, UPT, UPT, UR4, 0x1e0, URZ ;  /* 0x000001e004077890 */ /* 0x000fe2000fffe0ff */
[----:B------:R2:W-:Y:S05]  /*3c80*/  SYNCS.ARRIVE.TRANS64.RED.A1T0 RZ, [R2+URZ], RZ ;  /* 0x000000ff02ff79a7 */ /* 0x0005ea00081004ff */
[----:B------:R-:W-:Y:S01]  /*3c90*/  IMAD.U32 R6, RZ, RZ, UR7 ;  /* 0x00000007ff067e24 */ /* 0x000fe2000f8e00ff */
[----:B------:R-:W3:Y:S04]  /*3ca0*/  SYNCS.PHASECHK.TRANS64.TRYWAIT P0, [UR4+0x1f0], R5 ;  /* 0x0001f005ff0075a7 */ /* 0x000ee80008001104 */
[----:B------:R-:W-:Y:S01]  /*3cb0*/  PRMT R6, R0, 0x654, R6 ;  /* 0x0000065400067816 */ /* 0x000fe20000000006 */
[----:B--23--:R-:W-:Y:S06]  /*3cc0*/  @!P0 BRA `(.L_x_72) ;  /* 0x0000005000f88947 */ /* 0x00cfec0003800000 */
.L_x_201:
[----:B------:R-:W-:Y:S01]  /*3cd0*/  ULEA UR8, UR5, UR6, 0x4 ;  /* 0x0000000605087291 */ /* 0x000fe2000f8e20ff */
[----:B------:R-:W-:Y:S01]  /*3ce0*/  SEL R3, R6, R3, !P2 ;  /* 0x0000000306037207 */ /* 0x000fe20005000000 */
[----:B------:R-:W-:Y:S01]  /*3cf0*/  UIADD3 UR9, UPT, UPT, UR4, 0x1e0, URZ ;  /* 0x000001e004097890 */ /* 0x000fe2000fffe0ff */
[----:B--2---:R-:W-:Y:S01]  /*3d00*/  LEA R2, R11, UR6, 0x3 ;  /* 0x000000060b027c11 */ /* 0x004fe2000f8e18ff */
[----:B------:R-:W-:Y:S01]  /*3d10*/  UIADD3 UR8, UPT, UPT, UR8, 0x270, URZ ;  /* 0x0000027008087890 */ /* 0x000fe2000fffe0ff */
[----:B------:R2:W-:Y:S01]  /*3d20*/  @!P2 SYNCS.ARRIVE.TRANS64.RED RZ, [R3+URZ], R4 ;  /* 0x0000000403ffa9a7 */ /* 0x0005e200080004ff */
[----:B------:R-:W-:Y:S01]  /*3d30*/  UIADD3 UR4, UPT, UPT, UR5, 0x1, URZ ;  /* 0x0000000105047890 */ /* 0x000fe2000fffe0ff */
[----:B------:R-:W-:-:S03]  /*3d40*/  VIADD R8, R8, 0x1 ;  /* 0x0000000108087836 */ /* 0x000fc60000000000 */
[----:B------:R-:W-:Y:S02]  /*3d50*/  UISETP.NE.AND UP0, UPT, UR4, 0x2, UPT ;  /* 0x000000020400788c */ /* 0x000fe4000bf05270 */
[----:B------:R-:W-:Y:S01]  /*3d60*/  ISETP.NE.AND P0, PT, R8, 0x2, PT ;  /* 0x000000020800780c */ /* 0x000fe20003f05270 */
[----:B------:R-:W-:Y:S06]  /*3d70*/  UGETNEXTWORKID.BROADCAST [UR8], [UR9] ;  /* 0x00000000080073ca */ /* 0x000fec0008000100 */
[----:B------:R-:W-:Y:S02]  /*3d80*/  USEL UR7, URZ, 0x1, UP0 ;  /* 0x00000001ff077887 */ /* 0x000fe40008000000 */
[----:B------:R-:W-:-:S04]  /*3d90*/  USEL UR5, UR4, URZ, UP0 ;  /* 0x000000ff04057287 */ /* 0x000fc80008000000 */
[----:B------:R-:W-:Y:S02]  /*3da0*/  LOP3.LUT R12, R12, UR7, RZ, 0x3c, !PT ;  /* 0x000000070c0c7c12 */ /* 0x000fe4000f8e3cff */
[----:B--2---:R-:W-:-:S04]  /*3db0*/  SHF.L.U32 R4, R10, 0x1f, RZ ;  /* 0x0000001f0a047819 */ /* 0x004fc800000006ff */
[----:B------:R-:W2:Y:S02]  /*3dc0*/  SYNCS.PHASECHK.TRANS64.TRYWAIT P1, [R2+URZ+0x1e0], R4 ;  /* 0x0001e004020075a7 */ /* 0x000ea400080211ff */
[----:B--2---:R-:W-:Y:S05]  /*3dd0*/  @!P1 BRA `(.L_x_73) ;  /* 0x0000005000cc9947 */ /* 0x004fea0003800000 */
.L_x_202:
[C---:B--2---:R-:W-:Y:S01]  /*3de0*/  LEA R4, R11.reuse, UR6, 0x4 ;  /* 0x000000060b047c11 */ /* 0x044fe2000f8e20ff */
[----:B------:R-:W-:Y:S01]  /*3df0*/  VIADD R2, R2, 0x1f0 ;  /* 0x000001f002027836 */ /* 0x000fe20000000000 */
[----:B------:R-:W-:Y:S01]  /*3e00*/  SEL R8, R8, RZ, P0 ;  /* 0x000000ff08087207 */ /* 0x000fe20000000000 */
[----:B------:R-:W-:-:S03]  /*3e10*/  VIADD R11, R11, 0x1 ;  /* 0x000000010b0b7836 */ /* 0x000fc60000000000 */
[----:B------:R-:W2:Y:S01]  /*3e20*/  LDS.128 R4, [R4+0x270] ;  /* 0x0002700004047984 */ /* 0x000ea20000000c00 */
[----:B------:R-:W-:Y:S02]  /*3e30*/  PRMT R2, RZ, 0x654, R2 ;  /* 0x00000654ff027816 */ /* 0x000fe40000000002 */
[C---:B------:R-:W-:Y:S01]  /*3e40*/  ISETP.NE.AND P1, PT, R11.reuse, 0x2, PT ;  /* 0x000000020b00780c */ /* 0x040fe20003f25270 */
[----:B------:R-:W-:Y:S01]  /*3e50*/  @!PT LDS RZ, [RZ] ;  /* 0x00000000fffff984 */ /* 0x000fe20000000800 */
[----:B------:R-:W-:Y:S01]  /*3e60*/  @!PT LDS RZ, [RZ] ;  /* 0x00000000fffff984 */ /* 0x000fe20000000800 */
[----:B------:R-:W-:Y:S01]  /*3e70*/  @!PT LDS RZ, [RZ] ;  /* 0x00000000fffff984 */ /* 0x000fe20000000800 */
[----:B------:R-:W-:Y:S01]  /*3e80*/  @!PT LDS RZ, [RZ] ;  /* 0x00000000fffff984 */ /* 0x000fe20000000800 */
[----:B------:R3:W-:Y:S06]  /*3e90*/  MEMBAR.ALL.CTA ;  /* 0x0000000000007992 */ /* 0x0007ec0000008000 */
[----:B---3--:R-:W3:Y:S01]  /*3ea0*/  FENCE.VIEW.ASYNC.S ;  /* 0x00000000000073c6 */ /* 0x008ee20000000000 */
[----:B------:R-:W-:Y:S01]  /*3eb0*/  SEL R11, R11, RZ, P1 ;  /* 0x000000ff0b0b7207 */ /* 0x000fe20000800000 */
[----:B---3--:R3:W-:Y:S01]  /*3ec0*/  SYNCS.ARRIVE.TRANS64.RED.A1T0 RZ, [R2+URZ], RZ ;  /* 0x000000ff02ff79a7 */ /* 0x0087e200081004ff */
[----:B--2---:R-:W-:-:S02]  /*3ed0*/  LOP3.LUT P3, RZ, R6, 0x1, RZ, 0xc0, !PT ;  /* 0x0000000106ff7812 */ /* 0x004fc4000786c0ff */
[----:B------:R-:W-:-:S04]  /*3ee0*/  SEL R4, RZ, 0x1, P1 ;  /* 0x00000001ff047807 */ /* 0x000fc80000800000 */
[----:B------:R-:W-:Y:S02]  /*3ef0*/  LOP3.LUT R10, R10, R4, RZ, 0x3c, !PT ;  /* 0x000000040a0a7212 */ /* 0x000fe400078e3cff */
[----:B---3--:R-:W-:-:S04]  /*3f00*/  SEL R2, RZ, 0x1, P0 ;  /* 0x00000001ff027807 */ /* 0x008fc80000000000 */
[----:B------:R-:W-:Y:S01]  /*3f10*/  LOP3.LUT R9, R9, R2, RZ, 0x3c, !PT ;  /* 0x0000000209097212 */ /* 0x000fe200078e3cff */
[----:B------:R-:W-:Y:S06]  /*3f20*/  @P3 BRA `(.L_x_74) ;  /* 0xfffffffc002c3947 */ /* 0x000fec000383ffff */
[----:B------:R-:W-:Y:S01]  /*3f30*/  ULEA UR4, UR5, UR6, 0x3 ;  /* 0x0000000605047291 */ /* 0x000fe2000f8e18ff */
[----:B------:R-:W-:-:S08]  /*3f40*/  SHF.L.U32 R2, R12, 0x1f, RZ ;  /* 0x0000001f0c027819 */ /* 0x000fd000000006ff */
[----:B------:R-:W2:Y:S02]  /*3f50*/  SYNCS.PHASECHK.TRANS64 P0, [UR4+0x1f0], R2 ;  /* 0x0001f002ff0075a7 */ /* 0x000ea40008001004 */
[----:B--2---:R-:W-:Y:S05]  /*3f60*/  @P0 BRA `(.L_x_75) ;  /* 0x0000000000080947 */ /* 0x004fea0003800000 */
[----:B------:R-:W2:Y:S02]  /*3f70*/  SYNCS.PHASECHK.TRANS64.TRYWAIT P0, [UR4+0x1f0], R2 ;  /* 0x0001f002ff0075a7 */ /* 0x000ea40008001104 */
[----:B--2---:R-:W-:Y:S05]  /*3f80*/  @!P0 BRA `(.L_x_76) ;  /* 0x0000005000748947 */ /* 0x004fea0003800000 */
.L_x_75:
[----:B------:R-:W-:-:S04]  /*3f90*/  UIADD3 UR7, UPT, UPT, UR5, 0x1, URZ ;  /* 0x0000000105077890 */ /* 0x000fc8000fffe0ff */
[----:B------:R-:W-:-:S04]  /*3fa0*/  UISETP.NE.AND UP0, UPT, UR7, 0x2, UPT ;  /* 0x000000020700788c */ /* 0x000fc8000bf05270 */
[----:B------:R-:W-:Y:S02]  /*3fb0*/  USEL UR8, URZ, 0x1, UP0 ;  /* 0x00000001ff087887 */ /* 0x000fe40008000000 */
[----:B------:R-:W-:-:S04]  /*3fc0*/  USEL UR7, UR7, URZ, UP0 ;  /* 0x000000ff07077287 */ /* 0x000fc80008000000 */
[----:B------:R-:W-:Y:S01]  /*3fd0*/  ULEA UR7, UR7, UR6, 0x3 ;  /* 0x0000000607077291 */ /* 0x000fe2000f8e18ff */
[----:B--2---:R-:W-:-:S04]  /*3fe0*/  LOP3.LUT R2, R12, UR8, RZ, 0x3c, !PT ;  /* 0x000000080c027c12 */ /* 0x004fc8000f8e3cff */
[----:B------:R-:W-:-:S04]  /*3ff0*/  SHF.L.U32 R0, R2, 0x1f, RZ ;  /* 0x0000001f02007819 */ /* 0x000fc800000006ff */
[----:B------:R-:W2:Y:S02]  /*4000*/  SYNCS.PHASECHK.TRANS64 P0, [UR7+0x1f0], R0 ;  /* 0x0001f000ff0075a7 */ /* 0x000ea40008001007 */
[----:B-12---:R-:W-:Y:S05]  /*4010*/  @P0 EXIT ;  /* 0x000000000000094d */ /* 0x006fea0003800000 */
[----:B------:R-:W-:Y:S02]  /*4020*/  SHF.L.U32 R2, R2, 0x1f, RZ ;  /* 0x0000001f02027819 */ /* 0x000fe400000006ff */
[----:B------:R-:W-:-:S07]  /*4030*/  MOV R0, UR7 ;  /* 0x0000000700007c02 */ /* 0x000fce0008000f00 */
.L_x_77:
[----:B-1----:R1:W2:Y:S02]  /*4040*/  SYNCS.PHASECHK.TRANS64.TRYWAIT P0, [R0+URZ+0x1f0], R2 ;  /* 0x0001f002000075a7 */ /* 0x0022a400080011ff */
[----:B--2---:R-:W-:Y:S05]  /*4050*/  @!P0 NANOSLEEP.SYNCS 0x989680 ;  /* 0x009896800000895d */ /* 0x004fea0003900000 */
[----:B------:R-:W2:Y:S02]  /*4060*/  @!P0 SYNCS.PHASECHK.TRANS64 P0, [R0+URZ+0x1f0], R2 ;  /* 0x0001f002000085a7 */ /* 0x000ea400080010ff */
[----:B--2---:R-:W-:Y:S05]  /*4070*/  @P0 EXIT ;  /* 0x000000000000094d */ /* 0x004fea0003800000 */
[----:B------:R-:W-:Y:S05]  /*4080*/  BRA `(.L_x_77) ;  /* 0xfffffffc00ec7947 */ /* 0x000fea000383ffff */
.L_x_70:
[----:B------:R-:W-:Y:S05]  /*4090*/  BRA.U UP6, `(.L_x_78) ;  /* 0x0000000d069c7547 */ /* 0x000fea000b800000 */
[----:B------:R-:W-:Y:S01]  /*40a0*/  UMOV UR4, 0x40 ;  /* 0x0000004000047882 */ /* 0x000fe20000000000 */
[----:B------:R-:W-:Y:S01]  /*40b0*/  NOP ;  /* 0x0000000000007918 */ /* 0x000fe20000000000 */
[----:B------:R-:W-:Y:S01]  /*40c0*/  ULEA UR5, UR54, UR4, 0x18 ;  /* 0x0000000436057291 */ /* 0x000fe2000f8ec0ff */
[----:B------:R-:W-:Y:S02]  /*40d0*/  UMOV UR6, 0x400 ;  /* 0x0000040000067882 */ /* 0x000fe40000000000 */
[----:B------:R-:W-:-:S06]  /*40e0*/  ULEA UR6, UR54, UR6, 0x18 ;  /* 0x0000000636067291 */ /* 0x000fcc000f8ec0ff */
[----:B------:R-:W2:Y:S02]  /*40f0*/  LDS.U8 R0, [UR5+0x1c] ;  /* 0x00001c05ff007984 */ /* 0x000ea40008000000 */
[----:B--2---:R-:W-:-:S13]  /*4100*/  ISETP.NE.AND P0, PT, R0, RZ, PT ;  /* 0x000000ff0000720c */ /* 0x004fda0003f05270 */
[----:B------:R-:W-:Y:S05]  /*4110*/  @P0 BRA `(.L_x_79) ;  /* 0x0000000000580947 */ /* 0x000fea0003800000 */
[----:B------:R-:W-:-:S13]  /*4120*/  ELECT P0, URZ, PT ;  /* 0x0000000000ff782f */ /* 0x000fda0003800000 */
[----:B------:R-:W-:Y:S05]  /*4130*/  @!P0 BRA `(.L_x_80) ;  /* 0x0000000000608947 */ /* 0x000fea0003800000 */
[----:B------:R-:W-:Y:S01]  /*4140*/  UMOV UR4, 0x10 ;  /* 0x0000001000047882 */ /* 0x000fe20000000000 */
[----:B------:R-:W-:Y:S01]  /*4150*/  HFMA2 R0, -RZ, RZ, 0, 5.9604644775390625e-08 ;  /* 0x00000001ff007431 */ /* 0x000fe200000001ff */
[----:B------:R-:W-:-:S03]  /*4160*/  MOV R3, 0xffff ;  /* 0x0000ffff00037802 */ /* 0x000fc60000000f00 */
[----:B------:R-:W-:Y:S04]  /*4170*/  DEPBAR.LE SB2, 0x36 ;  /* 0x0000ad800000791a */ /* 0x000fe80000000000 */
[----:B------:R-:W2:Y:S02]  /*4180*/  UTCATOMSWS.FIND_AND_SET.ALIGN UP0, UR4, UR4 ;  /* 0x00000004000475e3 */ /* 0x000ea40008000800 */
[----:B--2---:R-:W-:Y:S01]  /*4190*/  MOV R4, UR4 ;  /* 0x0000000400047c02 */ /* 0x004fe20008000f00 */
[----:B------:R-:W-:Y:S06]  /*41a0*/  BRA.U UP0, `(.L_x_81) ;  /* 0x0000000100187547 */ /* 0x000fec000b800000 */
.L_x_82:
[----:B------:R-:W-:Y:S05]  /*41b0*/  NANOSLEEP 0x64 ;  /* 0x000000640000795d */ /* 0x000fea0003800000 */
[----:B------:R-:W-:-:S05]  /*41c0*/  UMOV UR4, 0x10 ;  /* 0x0000001000047882 */ /* 0x000fca0000000000 */
[----:B------:R-:W-:Y:S04]  /*41d0*/  DEPBAR.LE SB2, 0x36 ;  /* 0x0000ad800000791a */ /* 0x000fe80000000000 */
[----:B------:R-:W2:Y:S02]  /*41e0*/  UTCATOMSWS.FIND_AND_SET.ALIGN UP0, UR4, UR4 ;  /* 0x00000004000475e3 */ /* 0x000ea40008000800 */
[----:B--2---:R-:W-:Y:S01]  /*41f0*/  MOV R4, UR4 ;  /* 0x0000000400047c02 */ /* 0x004fe20008000f00 */
[----:B------:R-:W-:Y:S05]  /*4200*/  BRA.U !UP0, `(.L_x_82) ;  /* 0xfffffffd08e87547 */ /* 0x000fea000b83ffff */
.L_x_81:
[-C--:B------:R-:W-:Y:S02]  /*4210*/  SHF.L.U32 R3, R3, R4.reuse, RZ ;  /* 0x0000000403037219 */ /* 0x080fe400000006ff */
[----:B------:R-:W-:Y:S01]  /*4220*/  SHF.L.U32 R0, R0, R4, RZ ;  /* 0x0000000400007219 */ /* 0x000fe200000006ff */
[----:B------:R-:W-:Y:S02]  /*4230*/  IMAD.SHL.U32 R4, R4, 0x20, RZ ;  /* 0x0000002004047824 */ /* 0x000fe400078e00ff */
[----:B------:R2:W-:Y:S04]  /*4240*/  ATOMS.OR RZ, [UR5+0x14], R3 ;  /* 0x00001403ffff798c */ /* 0x0005e8000b000005 */
[----:B------:R2:W-:Y:S04]  /*4250*/  ATOMS.OR RZ, [UR5+0x18], R0 ;  /* 0x00001800ffff798c */ /* 0x0005e8000b000005 */
[----:B------:R2:W-:Y:S01]  /*4260*/  STS [UR6+0x290], R4 ;  /* 0x00029004ff007988 */ /* 0x0005e20008000806 */
[----:B------:R-:W-:Y:S05]  /*4270*/  BRA `(.L_x_80) ;  /* 0x0000000000107947 */ /* 0x000fea0003800000 */
.L_x_79:
[----:B------:R-:W-:Y:S02]  /*4280*/  MOV R0, 0xffffffff ;  /* 0xffffffff00007802 */ /* 0x000fe40000000f00 */
[----:B------:R-:W-:-:S03]  /*4290*/  MOV R4, 0x42c0 ;  /* 0x000042c000047802 */ /* 0x000fc60000000f00 */
[----:B------:R2:W-:Y:S04]  /*42a0*/  STS [UR6+0x290], R0 ;  /* 0x00029000ff007988 */ /* 0x0005e80008000806 */
[----:B-12--5:R-:W-:Y:S05]  /*42b0*/  CALL.REL.NOINC `($__internal_1_$__cuda_sm10x_tcgen05_guardrail_trap_phase_invalid_during_alloc) ;  /* 0x00000054004c7944 */ /* 0x026fea0003c00000 */
.L_x_80:
[----:B------:R-:W-:Y:S05]  /*42c0*/  WARPSYNC.ALL ;  /* 0x0000000000007948 */ /* 0x000fea0003800000 */
[----:B------:R-:W3:Y:S01]  /*42d0*/  S2UR UR4, SR_CgaCtaId ;  /* 0x00000000000479c3 */ /* 0x000ee20000008800 */
[----:B------:R-:W-:Y:S01]  /*42e0*/  UMOV UR17, 0x400 ;  /* 0x0000040000117882 */ /* 0x000fe20000000000 */
[----:B------:R-:W-:-:S06]  /*42f0*/  NOP ;  /* 0x0000000000007918 */ /* 0x000fcc0000000000 */
[----:B------:R-:W-:Y:S06]  /*4300*/  BAR.ARV 0x6, 0xa0 ;  /* 0x0182800000007b1d */ /* 0x000fec0000002000 */
[----:B------:R-:W4:Y:S01]  /*4310*/  LDCU UR5, c[0x0][0x38c] ;  /* 0x00007180ff0577ac */ /* 0x000f220008000800 */
[----:B------:R-:W-:Y:S01]  /*4320*/  LOP3.LUT R2, R2, 0xffff, RZ, 0xc0, !PT ;  /* 0x0000ffff02027812 */ /* 0x000fe200078ec0ff */
[----:B------:R-:W-:Y:S01]  /*4330*/  IMAD.MOV.U32 R11, RZ, RZ, 0x1 ;  /* 0x00000001ff0b7424 */ /* 0x000fe200078e00ff */
[----:B------:R-:W-:Y:S01]  /*4340*/  CS2R R8, SRZ ;  /* 0x0000000000087805 */ /* 0x000fe2000001ff00 */
[----:B------:R-:W1:Y:S01]  /*4350*/  LDCU UR8, c[0x0][0x38c] ;  /* 0x00007180ff0877ac */ /* 0x000e620008000800 */
[----:B------:R-:W-:Y:S01]  /*4360*/  R2UR UR19, R2 ;  /* 0x00000000021372ca */ /* 0x000fe200000e0000 */
[----:B------:R-:W-:Y:S01]  /*4370*/  IMAD.MOV.U32 R10, RZ, RZ, RZ ;  /* 0x000000ffff0a7224 */ /* 0x000fe200078e00ff */
[----:B------:R-:W-:Y:S01]  /*4380*/  UMOV UR22, URZ ;  /* 0x000000ff00167c82 */ /* 0x000fe20008000000 */
[----:B------:R-:W-:Y:S01]  /*4390*/  UMOV UR14, URZ ;  /* 0x000000ff000e7c82 */ /* 0x000fe20008000000 */
[----:B---3--:R-:W-:Y:S01]  /*43a0*/  ULEA UR17, UR4, UR17, 0x18 ;  /* 0x0000001104117291 */ /* 0x008fe2000f8ec0ff */
[----:B------:R-:W-:Y:S01]  /*43b0*/  UMOV UR26, 0x0 ;  /* 0x00000000001a7882 */ /* 0x000fe20000000000 */
[----:B------:R-:W-:-:S02]  /*43c0*/  UMOV UR27, 0x4100010 ;  /* 0x04100010001b7882 */ /* 0x000fc40000000000 */
[----:B------:R-:W-:Y:S02]  /*43d0*/  UIADD3 UR6, UPT, UPT, UR17, 0x3600, URZ ;  /* 0x0000360011067890 */ /* 0x000fe4000fffe0ff */
[----:B------:R-:W-:Y:S02]  /*43e0*/  UIADD3 UR7, UPT, UPT, UR17, 0x1d600, URZ ;  /* 0x0001d60011077890 */ /* 0x000fe4000fffe0ff */
[----:B----4-:R-:W-:Y:S01]  /*43f0*/  UIADD3 UR5, UPT, UPT, UR5, 0x1f, URZ ;  /* 0x0000001f05057890 */ /* 0x010fe2000fffe0ff */
[----:B--2---:R-:W2:Y:S01]  /*4400*/  LDS R0, [UR17+0x290] ;  /* 0x00029011ff007984 */ /* 0x004ea20008000800 */
[----:B------:R-:W-:Y:S02]  /*4410*/  USHF.R.U32.HI UR6, URZ, 0x4, UR6 ;  /* 0x00000004ff067899 */ /* 0x000fe40008011606 */
[----:B------:R-:W-:Y:S02]  /*4420*/  USHF.R.S32.HI UR4, URZ, 0x1f, UR5 ;  /* 0x0000001fff047899 */ /* 0x000fe40008011405 */
[----:B------:R-:W-:-:S02]  /*4430*/  ULOP3.LUT UR6, UR6, 0x3fff, URZ, 0xc0, !UPT ;  /* 0x00003fff06067892 */ /* 0x000fc4000f8ec0ff */
[----:B------:R-:W-:Y:S02]  /*4440*/  ULEA.HI UR4, UR4, UR5, URZ, 0x5 ;  /* 0x0000000504047291 */ /* 0x000fe4000f8f28ff */
[----:B------:R-:W-:Y:S02]  /*4450*/  USHF.R.U32.HI UR5, URZ, 0x4, UR7 ;  /* 0x00000004ff057899 */ /* 0x000fe40008011607 */
[----:B------:R-:W-:Y:S02]  /*4460*/  USHF.R.S32.HI UR28, URZ, 0x5, UR4 ;  /* 0x00000005ff1c7899 */ /* 0x000fe40008011404 */
[----:B------:R-:W-:Y:S02]  /*4470*/  ULOP3.LUT UR5, UR5, 0x3fff, URZ, 0xc0, !UPT ;  /* 0x00003fff05057892 */ /* 0x000fe4000f8ec0ff */
[----:B------:R-:W-:Y:S02]  /*4480*/  UISETP.LT.AND UP0, UPT, UR28, 0x1, UPT ;  /* 0x000000011c00788c */ /* 0x000fe4000bf01270 */
[----:B------:R-:W-:-:S02]  /*4490*/  ULOP3.LUT UR20, UR6, 0x10000, URZ, 0xfc, !UPT ;  /* 0x0001000006147892 */ /* 0x000fc4000f8efcff */
[----:B------:R-:W-:Y:S02]  /*44a0*/  USEL UR29, UR28, 0x1, !UP0 ;  /* 0x000000011c1d7887 */ /* 0x000fe4000c000000 */
[----:B------:R-:W-:Y:S02]  /*44b0*/  ULOP3.LUT UR21, UR5, 0x10000, URZ, 0xfc, !UPT ;  /* 0x0001000005157892 */ /* 0x000fe4000f8efcff */
[----:B------:R-:W-:Y:S02]  /*44c0*/  UIADD3 UR29, UPT, UPT, -UR29, URZ, URZ ;  /* 0x000000ff1d1d7290 */ /* 0x000fe4000fffe1ff */
[----:B-1----:R-:W-:Y:S01]  /*44d0*/  UISETP.GE.AND UP4, UPT, UR8, 0x1, UPT ;  /* 0x000000010800788c */ /* 0x002fe2000bf86270 */
[----:B------:R-:W-:Y:S01]  /*44e0*/  UMOV UR24, 0x0 ;  /* 0x0000000000187882 */ /* 0x000fe20000000000 */
[----:B------:R-:W-:Y:S01]  /*44f0*/  UMOV UR25, 0x4100010 ;  /* 0x0410001000197882 */ /* 0x000fe20000000000 */
[----:B--2---:R-:W-:-:S15]  /*4500*/  R2UR UR30, R0 ;  /* 0x00000000001e72ca */ /* 0x004fde00000e0000 */
.L_x_89:
[----:B------:R-:W-:Y:S02]  /*4510*/  LEA R0, R10, UR17, 0x3 ;  /* 0x000000110a007c11 */ /* 0x000fe4000f8e18ff */
[----:B------:R-:W-:Y:S02]  /*4520*/  SHF.L.U32 R2, R9, 0x1f, RZ ;  /* 0x0000001f09027819 */ /* 0x000fe400000006ff */
[----:B------:R-:W-:Y:S01]  /*4530*/  PLOP3.LUT P0, PT, PT, PT, UP4, 0x80, 0x8 ;  /* 0x000000000008781c */ /* 0x000fe20003f0f048 */
[----:B------:R-:W-:Y:S01]  /*4540*/  VIADD R3, R0, 0x1f0 ;  /* 0x000001f000037836 */ /* 0x000fe20000000000 */
[----:B-1----:R-:W1:Y:S02]  /*4550*/  SYNCS.PHASECHK.TRANS64.TRYWAIT P1, [R0+URZ+0x1e0], R2 ;  /* 0x0001e002000075a7 */ /* 0x002e6400080211ff */
[----:B-1-3--:R-:W-:Y:S09]  /*4560*/  @!P1 BRA `(.L_x_83) ;  /* 0x0000004c00149947 */ /* 0x00aff20003800000 */
.L_x_204:
[----:B------:R-:W-:Y:S01]  /*4570*/  LEA R4, R10, UR17, 0x4 ;  /* 0x000000110a047c11 */ /* 0x000fe2000f8e20ff */
[----:B------:R-:W-:Y:S01]  /*4580*/  @UP4 ULEA UR4, UR14, UR17, 0x3 ;  /* 0x000000110e044291 */ /* 0x000fe2000f8e18ff */
[----:B------:R-:W-:Y:S01]  /*4590*/  PLOP3.LUT P2, PT, PT, PT, PT, 0x80, 0x8 ;  /* 0x000000000008781c */ /* 0x000fe20003f4f070 */
[----:B------:R-:W-:Y:S01]  /*45a0*/  ULEA UR23, UR22, UR17, 0x3 ;  /* 0x0000001116177291 */ /* 0x000fe2000f8e18ff */
[----:B------:R-:W-:Y:S02]  /*45b0*/  PRMT R3, RZ, 0x654, R3 ;  /* 0x00000654ff037816 */ /* 0x000fe40000000003 */
[----:B------:R-:W2:Y:S01]  /*45c0*/  LDS.128 R4, [R4+0x270] ;  /* 0x0002700004047984 */ /* 0x000ea20000000c00 */
[----:B-1----:R-:W-:Y:S02]  /*45d0*/  @P0 SHF.L.U32 R2, R8, 0x1f, RZ ;  /* 0x0000001f08020819 */ /* 0x002fe400000006ff */
[----:B------:R-:W-:Y:S01]  /*45e0*/  SHF.L.U32 R0, R11, 0x1f, RZ ;  /* 0x0000001f0b007819 */ /* 0x000fe200000006ff */
[----:B------:R-:W-:Y:S01]  /*45f0*/  @!PT LDS RZ, [RZ] ;  /* 0x00000000fffff984 */ /* 0x000fe20000000800 */
[----:B------:R-:W-:Y:S01]  /*4600*/  @!PT LDS RZ, [RZ] ;  /* 0x00000000fffff984 */ /* 0x000fe20000000800 */
[----:B------:R-:W-:Y:S01]  /*4610*/  @!PT LDS RZ, [RZ] ;  /* 0x00000000fffff984 */ /* 0x000fe20000000800 */
[----:B------:R-:W-:Y:S01]  /*4620*/  @!PT LDS RZ, [RZ] ;  /* 0x00000000fffff984 */ /* 0x000fe20000000800 */
[----:B------:R1:W-:Y:S06]  /*4630*/  MEMBAR.ALL.CTA ;  /* 0x0000000000007992 */ /* 0x0003ec0000008000 */
[----:B-1----:R-:W1:Y:S02]  /*4640*/  FENCE.VIEW.ASYNC.S ;  /* 0x00000000000073c6 */ /* 0x002e640000000000 */
[----:B-1----:R1:W-:Y:S01]  /*4650*/  SYNCS.ARRIVE.TRANS64.RED.A1T0 RZ, [R3+URZ], RZ ;  /* 0x000000ff03ff79a7 */ /* 0x0023e200081004ff */
[----:B------:R1:W3:Y:S01]  /*4660*/  @P0 SYNCS.PHASECHK.TRANS64.TRYWAIT P2, [UR4], R2 ;  /* 0x00000002ff0005a7 */ /* 0x0002e20008041104 */
[----:B------:R-:W-:Y:S01]  /*4670*/  ULEA.HI UR4, UR22, UR22, URZ, 0x1 ;  /* 0x0000001616047291 */ /* 0x000fe2000f8f08ff */
[----:B--2---:R-:W-:-:S03]  /*4680*/  LOP3.LUT P1, RZ, R6, 0x1, RZ, 0xc0, !PT ;  /* 0x0000000106ff7812 */ /* 0x004fc6000782c0ff */
[----:B------:R-:W-:Y:S02]  /*4690*/  USHF.L.U32 UR18, UR4, 0x5, URZ ;  /* 0x0000000504127899 */ /* 0x000fe400080006ff */
[----:B------:R-:W-:Y:S02]  /*46a0*/  ULOP3.LUT UR4, UR4, 0xffe, URZ, 0xc0, !UPT ;  /* 0x00000ffe04047892 */ /* 0x000fe4000f8ec0ff */
[----:B------:R-:W-:Y:S02]  /*46b0*/  ULOP3.LUT UR18, UR18, 0xffffffc0, URZ, 0xc0, !UPT ;  /* 0xffffffc012127892 */ /* 0x000fe4000f8ec0ff */
[----:B------:R-:W-:Y:S02]  /*46c0*/  UIADD3 UR4, UPT, UPT, -UR4, UR22, URZ ;  /* 0x0000001604047290 */ /* 0x000fe4000fffe1ff */
[----:B------:R-:W-:Y:S01]  /*46d0*/  UIADD3 UR18, UPT, UPT, UR30, UR18, URZ ;  /* 0x000000121e127290 */ /* 0x000fe2000fffe0ff */
[----:B------:R-:W2:Y:S03]  /*46e0*/  SYNCS.PHASECHK.TRANS64.TRYWAIT P0, [UR23+0x220], R0 ;  /* 0x00022000ff0075a7 */ /* 0x000ea60008001117 */
[----:B------:R-:W-:Y:S01]  /*46f0*/  ULEA UR18, UR4, UR18, 0x14 ;  /* 0x0000001204127291 */ /* 0x000fe2000f8ea0ff */
[----:B-123--:R-:W-:Y:S11]  /*4700*/  @!P0 BRA `(.L_x_84) ;  /* 0x0000004800c08947 */ /* 0x00eff60003800000 */
.L_x_206:
[----:B------:R-:W-:Y:S01]  /*4710*/  IADD3 R10, PT, PT, R10, 0x1, RZ ;  /* 0x000000010a0a7810 */ /* 0x000fe20007ffe0ff */
[----:B------:R-:W-:Y:S06]  /*4720*/  BRA.U !UP4, `(.L_x_85) ;  /* 0x000000010c987547 */ /* 0x000fec000b800000 */
[----:B------:R-:W-:Y:S01]  /*4730*/  UPLOP3.LUT UP2, UPT, UPT, UPT, UPT, 0x40, 0x4 ;  /* 0x000000000004789c */ /* 0x000fe20003f4e870 */
[----:B------:R-:W-:Y:S01]  /*4740*/  UMOV UR16, UR29 ;  /* 0x0000001d00107c82 */ /* 0x000fe20008000000 */
[----:B------:R-:W-:Y:S01]  /*4750*/  UMOV UR15, UR28 ;  /* 0x0000001c000f7c82 */ /* 0x000fe20008000000 */
[----:B------:R-:W-:-:S08]  /*4760*/  UMOV UR6, UR14 ;  /* 0x0000000e00067c82 */ /* 0x000fd00008000000 */
.L_x_88:
[----:B------:R-:W-:Y:S02]  /*4770*/  UIADD3 UR16, UPT, UPT, UR16, 0x1, URZ ;  /* 0x0000000110107890 */ /* 0x000fe4000fffe0ff */
[----:B--2---:R-:W-:Y:S02]  /*4780*/  ULEA UR5, UR6, UR17, 0x3 ;  /* 0x0000001106057291 */ /* 0x004fe4000f8e18ff */
[----:B------:R-:W-:Y:S01]  /*4790*/  UISETP.NE.AND UP3, UPT, UR16, URZ, UPT ;  /* 0x000000ff1000728c */ /* 0x000fe2000bf65270 */
[----:B---3--:R-:W-:Y:S10]  /*47a0*/  @P2 BRA `(.L_x_86) ;  /* 0x00000000000c2947 */ /* 0x008ff40003800000 */
[----:B-1----:R-:W-:Y:S04]  /*47b0*/  SHF.L.U32 R2, R8, 0x1f, RZ ;  /* 0x0000001f08027819 */ /* 0x002fe800000006ff */
[----:B------:R-:W1:Y:S02]  /*47c0*/  SYNCS.PHASECHK.TRANS64.TRYWAIT P0, [UR5], R2 ;  /* 0x00000002ff0075a7 */ /* 0x000e640008001105 */
[----:B-1----:R-:W-:Y:S05]  /*47d0*/  @!P0 BRA `(.L_x_87) ;  /* 0x0000004800a48947 */ /* 0x002fea0003800000 */
.L_x_86:
[----:B------:R-:W-:Y:S01]  /*47e0*/  UISETP.NE.AND UP0, UPT, UR15, 0x1, UPT ;  /* 0x000000010f00788c */ /* 0x000fe2000bf05270 */
[----:B------:R-:W-:Y:S01]  /*47f0*/  PLOP3.LUT P2, PT, PT, PT, PT, 0x80, 0x8 ;  /* 0x000000000008781c */ /* 0x000fe20003f4f070 */
[----:B------:R-:W-:Y:S02]  /*4800*/  UIADD3 UR4, UPT, UPT, UR6, 0x1, URZ ;  /* 0x0000000106047890 */ /* 0x000fe4000fffe0ff */
[----:B------:R-:W-:Y:S02]  /*4810*/  ULEA UR12, UR6, UR21, 0x8 ;  /* 0x00000015060c7291 */ /* 0x000fe4000f8e40ff */
[----:B------:R-:W-:Y:S01]  /*4820*/  UISETP.NE.AND UP1, UPT, UR4, 0x1a, UPT ;  /* 0x0000001a0400788c */ /* 0x000fe2000bf25270 */
[----:B------:R-:W-:Y:S01]  /*4830*/  PLOP3.LUT P0, PT, PT, PT, UP0, 0x80, 0x8 ;  /* 0x000000000008781c */ /* 0x000fe20003f0f008 */
[----:B------:R-:W-:Y:S02]  /*4840*/  UIADD3 UR10, UPT, UPT, UR12, 0x2, URZ ;  /* 0x000000020c0a7890 */ /* 0x000fe4000fffe0ff */
[----:B------:R-:W-:Y:S02]  /*4850*/  USEL UR7, URZ, 0x1, UP1 ;  /* 0x00000001ff077887 */ /* 0x000fe40008800000 */
[----:B------:R-:W-:Y:S02]  /*4860*/  USEL UR14, UR4, URZ, UP1 ;  /* 0x000000ff040e7287 */ /* 0x000fe40008800000 */
[----:B------:R-:W-:Y:S02]  /*4870*/  UIADD3 UR15, UPT, UPT, UR15, -0x1, URZ ;  /* 0xffffffff0f0f7890 */ /* 0x000fe4000fffe0ff */
[----:B------:R-:W-:Y:S01]  /*4880*/  @UP0 ULEA UR4, UR14, UR17, 0x3 ;  /* 0x000000110e040291 */ /* 0x000fe2000f8e18ff */
[----:B------:R-:W-:Y:S01]  /*4890*/  LOP3.LUT R8, R8, UR7, RZ, 0x3c, !PT ;  /* 0x0000000708087c12 */ /* 0x000fe2000f8e3cff */
[----:B------:R-:W-:Y:S01]  /*48a0*/  UIADD3 UR7, UPT, UPT, UR5, 0xd0, URZ ;  /* 0x000000d005077890 */ /* 0x000fe2000fffe0ff */
[----:B------:R-:W-:Y:S02]  /*48b0*/  UMOV UR13, 0x80004020 ;  /* 0x80004020000d7882 */ /* 0x000fe40000000000 */
[----:B-1----:R-:W-:Y:S01]  /*48c0*/  @P0 SHF.L.U32 R0, R8, 0x1f, RZ ;  /* 0x0000001f08000819 */ /* 0x002fe200000006ff */
[----:B------:R-:W-:Y:S01]  /*48d0*/  UMOV UR5, 0x80004020 ;  /* 0x8000402000057882 */ /* 0x000fe20000000000 */
[----:B------:R-:W-:Y:S01]  /*48e0*/  UMOV UR11, 0x80004020 ;  /* 0x80004020000b7882 */ /* 0x000fe20000000000 */
[----:B------:R-:W-:Y:S01]  /*48f0*/  UMOV UR9, 0x80004020 ;  /* 0x8000402000097882 */ /* 0x000fe20000000000 */
[----:B------:R2:W3:Y:S01]  /*4900*/  @P0 SYNCS.PHASECHK.TRANS64.TRYWAIT P2, [UR4], R0 ;  /* 0x00000000ff0005a7 */ /* 0x0004e20008041104 */
[----:B------:R-:W-:Y:S03]  /*4910*/  ULEA UR4, UR6, UR20, 0x8 ;  /* 0x0000001406047291 */ /* 0x000fe6000f8e40ff */
[----:B------:R-:W-:Y:S01]  /*4920*/  UMOV UR6, UR14 ;  /* 0x0000000e00067c82 */ /* 0x000fe20008000000 */
[----:B------:R-:W-:Y:S05]  /*4930*/  UIADD3 UR8, UPT, UPT, UR4, 0x2, URZ ;  /* 0x0000000204087890 */ /* 0x000fea000fffe0ff */
[----:B------:R2:W-:Y:S01]  /*4940*/  UTCHMMA gdesc[UR4], gdesc[UR12], tmem[UR18], tmem[UR26], idesc[UR27], UP2 ;  /* 0x00ff1a0c040075ea */ /* 0x0005e20009000012 */
[----:B------:R-:W-:Y:S03]  /*4950*/  UPLOP3.LUT UP2, UPT, UPT, UPT, UPT, 0x80, 0x8 ;  /* 0x000000000008789c */ /* 0x000fe60003f4f070 */
[----:B------:R2:W-:Y:S01]  /*4960*/  UTCHMMA gdesc[UR8], gdesc[UR10], tmem[UR18], tmem[UR24], idesc[UR25], UPT ;  /* 0x00ff180a080075ea */ /* 0x0005e2000b800012 */
[----:B------:R2:W-:Y:S01]  /*4970*/  UTCBAR.MULTICAST [UR7], URZ, UR19 ;  /* 0x000000ff070073e9 */ /* 0x0005e20008000813 */
[----:B------:R-:W-:Y:S06]  /*4980*/  BRA.U UP3, `(.L_x_88) ;  /* 0xfffffffd03787547 */ /* 0x000fec000b83ffff */
.L_x_85:
[----:B--2---:R-:W-:Y:S01]  /*4990*/  UIADD3 UR4, UPT, UPT, UR22, 0x1, URZ ;  /* 0x0000000116047890 */ /* 0x004fe2000fffe0ff */
[C---:B------:R-:W-:Y:S01]  /*49a0*/  ISETP.NE.AND P0, PT, R10.reuse, 0x2, PT ;  /* 0x000000020a00780c */ /* 0x040fe20003f05270 */
[----:B------:R-:W-:Y:S02]  /*49b0*/  UIADD3 UR5, UPT, UPT, UR23, 0x200, URZ ;  /* 0x0000020017057890 */ /* 0x000fe4000fffe0ff */
[----:B------:R-:W-:Y:S01]  /*49c0*/  UISETP.NE.AND UP0, UPT, UR4, 0x4, UPT ;  /* 0x000000040400788c */ /* 0x000fe2000bf05270 */
[----:B-1----:R-:W-:Y:S02]  /*49d0*/  SEL R0, RZ, 0x1, P0 ;  /* 0x00000001ff007807 */ /* 0x002fe40000000000 */
[----:B------:R-:W-:Y:S01]  /*49e0*/  SEL R10, R10, RZ, P0 ;  /* 0x000000ff0a0a7207 */ /* 0x000fe20000000000 */
[----:B------:R-:W-:Y:S01]  /*49f0*/  USEL UR6, URZ, 0x1, UP0 ;  /* 0x00000001ff067887 */ /* 0x000fe20008000000 */
[----:B------:R-:W-:Y:S01]  /*4a00*/  LOP3.LUT R9, R9, R0, RZ, 0x3c, !PT ;  /* 0x0000000009097212 */ /* 0x000fe200078e3cff */
[----:B------:R-:W-:Y:S01]  /*4a10*/  USEL UR22, UR4, URZ, UP0 ;  /* 0x000000ff04167287 */ /* 0x000fe20008000000 */
[----:B------:R1:W-:Y:S03]  /*4a20*/  UTCBAR [UR5], URZ ;  /* 0x000000ff050073e9 */ /* 0x0003e600080000ff */
[----:B------:R-:W-:Y:S01]  /*4a30*/  LOP3.LUT R11, R11, UR6, RZ, 0x3c, !PT ;  /* 0x000000060b0b7c12 */ /* 0x000fe2000f8e3cff */
[----:B------:R-:W-:Y:S07]  /*4a40*/  @P1 BRA `(.L_x_89) ;  /* 0xfffffff800b01947 */ /* 0x000fee000383ffff */
[----:B------:R-:W2:Y:S01]  /*4a50*/  S2UR UR8, SR_CgaCtaId ;  /* 0x00000000000879c3 */ /* 0x000ea20000008800 */
[----:B------:R-:W-:Y:S01]  /*4a60*/  ELECT P0, URZ, PT ;  /* 0x0000000000ff782f */ /* 0x000fe20003800000 */
[----:B------:R-:W-:Y:S01]  /*4a70*/  IMAD.MOV.U32 R0, RZ, RZ, 0x1 ;  /* 0x00000001ff007424 */ /* 0x000fe200078e00ff */
[----:B------:R-:W-:Y:S01]  /*4a80*/  UIADD3 UR17, UPT, UPT, UR17, 0x220, URZ ;  /* 0x0000022011117890 */ /* 0x000fe2000fffe0ff */
[----:B------:R-:W-:Y:S01]  /*4a90*/  SHF.L.U32 R2, R11, 0x1f, RZ ;  /* 0x0000001f0b027819 */ /* 0x000fe200000006ff */
[----:B------:R-:W-:-:S03]  /*4aa0*/  UMOV UR4, 0x40 ;  /* 0x0000004000047882 */ /* 0x000fc60000000000 */
[----:B------:R-:W-:Y:S01]  /*4ab0*/  UVIRTCOUNT.DEALLOC.SMPOOL 0x80 ;  /* 0x000000800000784c */ /* 0x000fe20000000000 */
[----:B--2---:R-:W-:Y:S02]  /*4ac0*/  ULEA UR8, UR8, UR4, 0x18 ;  /* 0x0000000408087291 */ /* 0x004fe4000f8ec0ff */
[----:B------:R-:W-:-:S07]  /*4ad0*/  ULEA UR4, UR22, UR17, 0x3 ;  /* 0x0000001116047291 */ /* 0x000fce000f8e18ff */
[----:B------:R2:W-:Y:S02]  /*4ae0*/  @P0 STS.U8 [UR8+0x1c], R0 ;  /* 0x00001c00ff000988 */ /* 0x0005e40008000008 */
[----:B------:R-:W4:Y:S02]  /*4af0*/  SYNCS.PHASECHK.TRANS64.TRYWAIT P0, [UR4], R2 ;  /* 0x00000002ff0075a7 */ /* 0x000f240008001104 */
[----:B--2-4-:R-:W-:Y:S05]  /*4b00*/  @!P0 BRA `(.L_x_90) ;  /* 0x0000004400f08947 */ /* 0x014fea0003800000 */
.L_x_209:
[----:B------:R-:W-:-:S04]  /*4b10*/  UIADD3 UR4, UPT, UPT, UR22, 0x1, URZ ;  /* 0x0000000116047890 */ /* 0x000fc8000fffe0ff */
[----:B------:R-:W-:-:S04]  /*4b20*/  UISETP.NE.AND UP0, UPT, UR4, 0x4, UPT ;  /* 0x000000040400788c */ /* 0x000fc8000bf05270 */
[----:B------:R-:W-:Y:S02]  /*4b30*/  USEL UR6, URZ, 0x1, UP0 ;  /* 0x00000001ff067887 */ /* 0x000fe40008000000 */
[----:B------:R-:W-:-:S04]  /*4b40*/  USEL UR4, UR4, URZ, UP0 ;  /* 0x000000ff04047287 */ /* 0x000fc80008000000 */
[----:B-1----:R-:W-:Y:S01]  /*4b50*/  ULEA UR5, UR4, UR17, 0x3 ;  /* 0x0000001104057291 */ /* 0x002fe2000f8e18ff */
[----:B--2---:R-:W-:-:S04]  /*4b60*/  LOP3.LUT R2, R11, UR6, RZ, 0x3c, !PT ;  /* 0x000000060b027c12 */ /* 0x004fc8000f8e3cff */
[----:B------:R-:W-:-:S04]  /*4b70*/  SHF.L.U32 R3, R2, 0x1f, RZ ;  /* 0x0000001f02037819 */ /* 0x000fc800000006ff */
[----:B------:R-:W1:Y:S02]  /*4b80*/  SYNCS.PHASECHK.TRANS64.TRYWAIT P0, [UR5], R3 ;  /* 0x00000003ff0075a7 */ /* 0x000e640008001105 */
[----:B-1----:R-:W-:Y:S05]  /*4b90*/  @!P0 BRA `(.L_x_91) ;  /* 0x0000004400e48947 */ /* 0x002fea0003800000 */
.L_x_211:
        /* <DEDUP_REMOVED lines=9> */
.L_x_213:
[----:B------:R-:W-:-:S04]  /*4c30*/  UIADD3 UR4, UPT, UPT, UR4, 0x1, URZ ;  /* 0x0000000104047890 */ /* 0x000fc8000fffe0ff */
[----:B------:R-:W-:-:S04]  /*4c40*/  UISETP.NE.AND UP0, UPT, UR4, 0x4, UPT ;  /* 0x000000040400788c */ /* 0x000fc8000bf05270 */
[----:B------:R-:W-:Y:S02]  /*4c50*/  USEL UR5, URZ, 0x1, UP0 ;  /* 0x00000001ff057887 */ /* 0x000fe40008000000 */
[----:B------:R-:W-:-:S04]  /*4c60*/  USEL UR4, UR4, URZ, UP0 ;  /* 0x000000ff04047287 */ /* 0x000fc80008000000 */
[----:B------:R-:W-:Y:S01]  /*4c70*/  ULEA UR4, UR4, UR17, 0x3 ;  /* 0x0000001104047291 */ /* 0x000fe2000f8e18ff */
[----:B------:R-:W-:-:S04]  /*4c80*/  LOP3.LUT R2, R2, UR5, RZ, 0x3c, !PT ;  /* 0x0000000502027c12 */ /* 0x000fc8000f8e3cff */
[----:B------:R-:W-:-:S04]  /*4c90*/  SHF.L.U32 R2, R2, 0x1f, RZ ;  /* 0x0000001f02027819 */ /* 0x000fc800000006ff */
[----:B------:R-:W2:Y:S02]  /*4ca0*/  SYNCS.PHASECHK.TRANS64.TRYWAIT P0, [UR4], R2 ;  /* 0x00000002ff0075a7 */ /* 0x000ea40008001104 */
[----:B--2---:R-:W-:Y:S05]  /*4cb0*/  @!P0 BRA `(.L_x_93) ;  /* 0x0000004400cc8947 */ /* 0x004fea0003800000 */
.L_x_215:
[----:B------:R-:W-:Y:S01]  /*4cc0*/  NOP ;  /* 0x0000000000007918 */ /* 0x000fe20000000000 */
[----:B-1----:R-:W1:Y:S01]  /*4cd0*/  LDS R0, [UR8+0x14] ;  /* 0x00001408ff007984 */ /* 0x002e620008000800 */
[----:B------:R-:W-:Y:S01]  /*4ce0*/  ULOP3.LUT UR4, UR30, 0xffff, URZ, 0xc0, !UPT ;  /* 0x0000ffff1e047892 */ /* 0x000fe2000f8ec0ff */
[----:B------:R-:W-:Y:S01]  /*4cf0*/  UMOV UR5, 0xffff ;  /* 0x0000ffff00057882 */ /* 0x000fe20000000000 */
[----:B------:R-:W-:Y:S02]  /*4d00*/  UMOV UR6, 0x1 ;  /* 0x0000000100067882 */ /* 0x000fe40000000000 */
[----:B------:R-:W-:-:S04]  /*4d10*/  USHF.R.U32.HI UR4, URZ, 0x5, UR4 ;  /* 0x00000005ff047899 */ /* 0x000fc80008011604 */
[----:B------:R-:W-:Y:S02]  /*4d20*/  USHF.L.U32 UR5, UR5, UR4, URZ ;  /* 0x0000000405057299 */ /* 0x000fe400080006ff */
[----:B------:R-:W-:-:S04]  /*4d30*/  USHF.L.U32 UR4, UR6, UR4, URZ ;  /* 0x0000000406047299 */ /* 0x000fc800080006ff */
[----:B-1----:R-:W-:-:S04]  /*4d40*/  LOP3.LUT R0, R0, UR5, RZ, 0xc0, !PT ;  /* 0x0000000500007c12 */ /* 0x002fc8000f8ec0ff */
[----:B------:R-:W-:-:S13]  /*4d50*/  ISETP.NE.AND P0, PT, R0, UR5, PT ;  /* 0x0000000500007c0c */ /* 0x000fda000bf05270 */
[----:B------:R-:W-:Y:S05]  /*4d60*/  @P0 BRA `(.L_x_94) ;  /* 0x0000000000580947 */ /* 0x000fea0003800000 */
[----:B------:R-:W1:Y:S02]  /*4d70*/  LDS R0, [UR8+0x18] ;  /* 0x00001808ff007984 */ /* 0x000e640008000800 */
[----:B-1----:R-:W-:-:S04]  /*4d80*/  LOP3.LUT R0, R0, UR4, RZ, 0xc0, !PT ;  /* 0x0000000400007c12 */ /* 0x002fc8000f8ec0ff */
[----:B------:R-:W-:-:S13]  /*4d90*/  ISETP.NE.AND P0, PT, R0, UR4, PT ;  /* 0x0000000400007c0c */ /* 0x000fda000bf05270 */
[----:B------:R-:W-:Y:S05]  /*4da0*/  @P0 BRA `(.L_x_95) ;  /* 0x00000000003c0947 */ /* 0x000fea0003800000 */
[----:B------:R-:W1:Y:S01]  /*4db0*/  S2R R2, SR_LANEID ;  /* 0x0000000000027919 */ /* 0x000e620000000000 */
[----:B------:R-:W-:-:S06]  /*4dc0*/  ULOP3.LUT UR5, URZ, UR5, URZ, 0x33, !UPT ;  /* 0x00000005ff057292 */ /* 0x000fcc000f8e33ff */
[----:B------:R-:W-:-:S04]  /*4dd0*/  IMAD.U32 R0, RZ, RZ, UR5 ;  /* 0x00000005ff007e24 */ /* 0x000fc8000f8e00ff */
[----:B------:R2:W4:Y:S02]  /*4de0*/  REDUX UR7, R0 ;  /* 0x00000000000773c4 */ /* 0x0005240000000000 */
[----:B------:R1:W-:Y:S01]  /*4df0*/  UTCATOMSWS.AND URZ, UR5 ;  /* 0x0000000500ff79e3 */ /* 0x0003e20008000000 */
[----:B--2---:R-:W-:Y:S01]  /*4e00*/  LOP3.LUT R0, RZ, UR4, RZ, 0x33, !PT ;  /* 0x00000004ff007c12 */ /* 0x004fe2000f8e33ff */
[----:B------:R-:W-:Y:S02]  /*4e10*/  VOTEU.ANY UR4, UPT, PT ;  /* 0x0000000000047886 */ /* 0x000fe400038e0100 */
[----:B------:R-:W-:Y:S02]  /*4e20*/  UFLO.U32 UR4, UR4 ;  /* 0x00000004000472bd */ /* 0x000fe400080e0000 */
[----:B------:R-:W2:Y:S04]  /*4e30*/  REDUX UR6, R0 ;  /* 0x00000000000673c4 */ /* 0x000ea80000000000 */
[----:B-1----:R-:W-:-:S02]  /*4e40*/  ISETP.EQ.U32.AND P0, PT, R2, UR4, PT ;  /* 0x0000000402007c0c */ /* 0x002fc4000bf02070 */
[----:B----4-:R-:W-:-:S11]  /*4e50*/  MOV R2, UR7 ;  /* 0x0000000700027c02 */ /* 0x010fd60008000f00 */
[----:B------:R1:W-:Y:S01]  /*4e60*/  @P0 ATOMS.AND RZ, [UR8+0x14], R2 ;  /* 0x00001402ffff098c */ /* 0x0003e2000a800008 */
[----:B--2---:R-:W-:-:S05]  /*4e70*/  IMAD.U32 R0, RZ, RZ, UR6 ;  /* 0x00000006ff007e24 */ /* 0x004fca000f8e00ff */
[----:B------:R1:W-:Y:S01]  /*4e80*/  @P0 ATOMS.AND RZ, [UR8+0x18], R0 ;  /* 0x00001800ffff098c */ /* 0x0003e2000a800008 */
[----:B------:R-:W-:Y:S05]  /*4e90*/  BRA `(.L_x_96) ;  /* 0x0000000000147947 */ /* 0x000fea0003800000 */
.L_x_95:
[----:B------:R-:W-:Y:S02]  /*4ea0*/  MOV R2, 0x4ec0 ;  /* 0x00004ec000027802 */ /* 0x000fe40000000f00 */
[----:B---3-5:R-:W-:Y:S05]  /*4eb0*/  CALL.REL.NOINC `($__internal_0_$__cuda_sm10x_tcgen05_guardrail_trap_col_being_dealloced_not_returned_by_alloc) ;  /* 0x0000004800407944 */ /* 0x028fea0003c00000 */
[----:B------:R-:W-:Y:S05]  /*4ec0*/  BRA `(.L_x_96) ;  /* 0x0000000000087947 */ /* 0x000fea0003800000 */
.L_x_94:
[----:B------:R-:W-:Y:S02]  /*4ed0*/  MOV R2, 0x4ef0 ;  /* 0x00004ef000027802 */ /* 0x000fe40000000f00 */
[----:B---3-5:R-:W-:Y:S05]  /*4ee0*/  CALL.REL.NOINC `($__internal_2_$__cuda_sm10x_tcgen05_guardrail_trap_unallocated_columns_being_dealloced) ;  /* 0x00000048004c7944 */ /* 0x028fea0003c00000 */
.L_x_96:
[----:B------:R-:W-:Y:S01]  /*4ef0*/  NOP ;  /* 0x0000000000007918 */ /* 0x000fe20000000000 */
[----:B------:R-:W-:Y:S05]  /*4f00*/  EXIT ;  /* 0x000000000000794d */ /* 0x000fea0003800000 */
.L_x_78:
[----:B------:R-:W-:-:S09]  /*4f10*/  UISETP.NE.OR UP0, UPT, UR20, 0x3, !UP5 ;  /* 0x000000031400788c */ /* 0x000fd2000ef05670 */
[----:B------:R-:W-:Y:S05]  /*4f20*/  BRA.U UP0, `(.L_x_97) ;  /* 0x0000000d00f07547 */ /* 0x000fea000b800000 */
[----:B------:R-:W2:Y:S01]  /*4f30*/  LDCU UR27, c[0x0][0x370] ;  /* 0x00006e00ff1b77ac */ /* 0x000ea20008000800 */
[----:B------:R-:W3:Y:S01]  /*4f40*/  LDC.64 R16, c[0x0][0x348] ;  /* 0x0000d200ff107b82 */ /* 0x000ee20000000a00 */
[----:B------:R-:W-:Y:S02]  /*4f50*/  HFMA2 R13, -RZ, RZ, 0, 0 ;  /* 0x00000000ff0d7431 */ /* 0x000fe400000001ff */
[----:B------:R-:W-:Y:S01]  /*4f60*/  IMAD.MOV.U32 R15, RZ, RZ, 0x1 ;  /* 0x00000001ff0f7424 */ /* 0x000fe200078e00ff */
[----:B------:R-:W2:Y:S01]  /*4f70*/  LDCU.128 UR44, c[0x0][0xb10] ;  /* 0x00016200ff2c77ac */ /* 0x000ea20008000c00 */
[----:B------:R-:W-:Y:S01]  /*4f80*/  IMAD.MOV.U32 R14, RZ, RZ, RZ ;  /* 0x000000ffff0e7224 */ /* 0x000fe200078e00ff */
[----:B------:R-:W-:Y:S01]  /*4f90*/  MOV R7, 0x1000 ;  /* 0x0000100000077802 */ /* 0x000fe20000000f00 */
[----:B------:R-:W4:Y:S01]  /*4fa0*/  LDCU UR26, c[0x0][0x374] ;  /* 0x00006e80ff1a77ac */ /* 0x000f220008000800 */
[----:B------:R-:W1:Y:S01]  /*4fb0*/  LDC.64 R2, c[0x0][0x888] ;  /* 0x00022200ff027b82 */ /* 0x000e620000000a00 */
[----:B------:R-:W4:Y:S01]  /*4fc0*/  LDCU UR15, c[0x0][0xb0c] ;  /* 0x00016180ff0f77ac */ /* 0x000f220008000800 */
[----:B------:R-:W4:Y:S06]  /*4fd0*/  LDCU UR31, c[0x0][0xb20] ;  /* 0x00016400ff1f77ac */ /* 0x000f2c0008000800 */
[----:B------:R-:W1:Y:S01]  /*4fe0*/  LDC.64 R4, c[0x0][0x890] ;  /* 0x00022400ff047b82 */ /* 0x000e620000000a00 */
[----:B------:R-:W3:Y:S01]  /*4ff0*/  LDCU UR4, c[0x0][0xb30] ;  /* 0x00016600ff0477ac */ /* 0x000ee20008000800 */
[----:B--2---:R-:W-:-:S02]  /*5000*/  UIMAD.WIDE.U32 UR6, UR27, UR44, URZ ;  /* 0x0000002c1b0672a5 */ /* 0x004fc4000f8e00ff */
[----:B----4-:R-:W-:Y:S01]  /*5010*/  UIMAD.WIDE.U32 UR8, UR26, UR47, URZ ;  /* 0x0000002f1a0872a5 */ /* 0x010fe2000f8e00ff */
[----:B------:R-:W-:Y:S01]  /*5020*/  UMOV UR24, 0x400 ;  /* 0x0000040000187882 */ /* 0x000fe20000000000 */
[----:B------:R-:W-:-:S03]  /*5030*/  UPLOP3.LUT UP3, UPT, UPT, UPT, UPT, 0x40, 0x4 ;  /* 0x000000000004789c */ /* 0x000fc60003f6e870 */
[----:B------:R-:W-:Y:S01]  /*5040*/  UMOV UR6, UR7 ;  /* 0x0000000700067c82 */ /* 0x000fe20008000000 */
[----:B------:R-:W-:Y:S01]  /*5050*/  UISETP.GE.AND UP0, UPT, UR40, 0x1, UPT ;  /* 0x000000012800788c */ /* 0x000fe2000bf06270 */
[----:B------:R-:W-:Y:S01]  /*5060*/  UMOV UR28, UR9 ;  /* 0x00000009001c7c82 */ /* 0x000fe20008000000 */
[----:B------:R-:W-:Y:S01]  /*5070*/  UISETP.NE.AND UP4, UPT, UR40, 0x1, UPT ;  /* 0x000000012800788c */ /* 0x000fe2000bf85270 */
[----:B------:R-:W2:Y:S01]  /*5080*/  LDCU.64 UR16, c[0x0][0xb28] ;  /* 0x00016500ff1077ac */ /* 0x000ea20008000a00 */
[----:B------:R-:W-:Y:S02]  /*5090*/  ULEA UR24, UR54, UR24, 0x18 ;  /* 0x0000001836187291 */ /* 0x000fe4000f8ec0ff */
[----:B------:R-:W-:Y:S02]  /*50a0*/  UISETP.NE.AND UP6, UPT, UR15, 0x1, UPT ;  /* 0x000000010f00788c */ /* 0x000fe4000bfc5270 */
[----:B------:R-:W-:Y:S02]  /*50b0*/  UISETP.NE.AND UP5, UPT, UR46, 0x1, UPT ;  /* 0x000000012e00788c */ /* 0x000fe4000bfa5270 */
[----:B------:R-:W-:-:S02]  /*50c0*/  USHF.R.U32.HI UR30, URZ, UR45, UR6 ;  /* 0x0000002dff1e7299 */ /* 0x000fc40008011606 */
[----:B------:R-:W-:Y:S02]  /*50d0*/  USHF.R.U32.HI UR28, URZ, UR31, UR28 ;  /* 0x0000001fff1c7299 */ /* 0x000fe4000801161c */
[----:B---3--:R-:W-:Y:S01]  /*50e0*/  UISETP.NE.AND UP2, UPT, UR4, 0x1, UPT ;  /* 0x000000010400788c */ /* 0x008fe2000bf45270 */
[----:B------:R-:W-:-:S10]  /*50f0*/  UMOV UR12, URZ ;  /* 0x000000ff000c7c82 */ /* 0x000fd40008000000 */
.L_x_106:
[C---:B------:R-:W-:Y:S02]  /*5100*/  LEA R12, R14.reuse, UR24, 0x3 ;  /* 0x000000180e0c7c11 */ /* 0x040fe4000f8e18ff */
[----:B------:R-:W-:Y:S02]  /*5110*/  SHF.L.U32 R0, R13, 0x1f, RZ ;  /* 0x0000001f0d007819 */ /* 0x000fe400000006ff */
[----:B------:R-:W-:Y:S02]  /*5120*/  LEA R8, R14, UR24, 0x4 ;  /* 0x000000180e087c11 */ /* 0x000fe4000f8e20ff */
[----:B---3--:R-:W3:Y:S02]  /*5130*/  SYNCS.PHASECHK.TRANS64.TRYWAIT P0, [R12+URZ+0x1e0], R0 ;  /* 0x0001e0000c0075a7 */ /* 0x008ee400080011ff */
[----:B---3--:R-:W-:Y:S05]  /*5140*/  @!P0 BRA `(.L_x_98) ;  /* 0x0000004000c08947 */ /* 0x008fea0003800000 */
.L_x_216:
[----:B------:R-:W4:Y:S01]  /*5150*/  LDS.128 R8, [R8+0x270] ;  /* 0x0002700008087984 */ /* 0x000f220000000c00 */
[----:B------:R-:W-:Y:S01]  /*5160*/  UISETP.GE.AND UP0, UPT, UR40, 0x1, UPT ;  /* 0x000000012800788c */ /* 0x000fe2000bf06270 */
[----:B------:R-:W-:Y:S01]  /*5170*/  @!PT LDS RZ, [RZ] ;  /* 0x00000000fffff984 */ /* 0x000fe20000000800 */
[----:B------:R-:W-:Y:S01]  /*5180*/  @!PT LDS RZ, [RZ] ;  /* 0x00000000fffff984 */ /* 0x000fe20000000800 */
[----:B------:R-:W-:Y:S01]  /*5190*/  @!PT LDS RZ, [RZ] ;  /* 0x00000000fffff984 */ /* 0x000fe20000000800 */
[----:B------:R-:W-:Y:S01]  /*51a0*/  @!PT LDS RZ, [RZ] ;  /* 0x00000000fffff984 */ /* 0x000fe20000000800 */
[----:B------:R1:W-:Y:S06]  /*51b0*/  MEMBAR.ALL.CTA ;  /* 0x0000000000007992 */ /* 0x0003ec0000008000 */
[----:B-1----:R-:W1:Y:S01]  /*51c0*/  FENCE.VIEW.ASYNC.S ;  /* 0x00000000000073c6 */ /* 0x002e620000000000 */
[----:B----4-:R-:W-:Y:S11]  /*51d0*/  LOP3.LUT P0, RZ, R10, 0x1, RZ, 0xc0, !PT ;  /* 0x000000010aff7812 */ /* 0x010ff6000780c0ff */
[----:B------:R-:W-:Y:S02]  /*51e0*/  @!UPT UIADD3 URZ, UPT, UPT, URZ, URZ, URZ ;  /* 0x000000fffffff290 */ /* 0x000fe4000fffe0ff */
[----:B-1----:R-:W-:Y:S01]  /*51f0*/  VOTEU.ANY UP1, P0 ;  /* 0x0000000000ff7886 */ /* 0x002fe20000020100 */
[----:B------:R-:W-:Y:S11]  /*5200*/  PLOP3.LUT P0, PT, PT, PT, UP1, 0x80, 0x8 ;  /* 0x000000000008781c */ /* 0x000ff60003f0f018 */
[----:B------:R-:W-:Y:S02]  /*5210*/  @!UPT UIADD3 URZ, UPT, UPT, URZ, URZ, URZ ;  /* 0x000000fffffff290 */ /* 0x000fe4000fffe0ff */
[----:B---3--:R-:W-:Y:S02]  /*5220*/  @P0 SHF.R.U32.HI R0, RZ, 0x10, R9 ;  /* 0x00000010ff000819 */ /* 0x008fe40000011609 */
[----:B------:R-:W-:Y:S02]  /*5230*/  @P0 MOV R6, R8 ;  /* 0x0000000800060202 */ /* 0x000fe40000000f00 */
[----:B------:R-:W-:Y:S01]  /*5240*/  @P0 R2UR UR4, R0 ;  /* 0x00000000000402ca */ /* 0x000fe200000e0000 */
[----:B------:R-:W-:Y:S01]  /*5250*/  VIADD R0, R12, 0x1f0 ;  /* 0x000001f00c007836 */ /* 0x000fe20000000000 */
[----:B------:R-:W-:Y:S02]  /*5260*/  @P0 LOP3.LUT R8, R9, 0xffff, RZ, 0xc0, !PT ;  /* 0x0000ffff09080812 */ /* 0x000fe400078ec0ff */
[----:B------:R-:W-:Y:S02]  /*5270*/  @P0 R2UR UR6, R6 ;  /* 0x00000000060602ca */ /* 0x000fe400000e0000 */
[----:B------:R-:W-:Y:S02]  /*5280*/  PRMT R0, RZ, 0x654, R0 ;  /* 0x00000654ff007816 */ /* 0x000fe40000000000 */
[----:B------:R-:W-:Y:S02]  /*5290*/  @P0 R2UR UR5, R8 ;  /* 0x00000000080502ca */ /* 0x000fe400000e0000 */
[----:B------:R1:W-:Y:S03]  /*52a0*/  SYNCS.ARRIVE.TRANS64.RED.A1T0 RZ, [R0+URZ], RZ ;  /* 0x000000ff00ff79a7 */ /* 0x0003e600081004ff */
[----:B------:R-:W-:Y:S04]  /*52b0*/  @UP1 UMOV UR25, UR4 ;  /* 0x0000000400191c82 */ /* 0x000fe80008000000 */
[----:B------:R-:W-:Y:S04]  /*52c0*/  @UP1 UMOV UR14, UR6 ;  /* 0x00000006000e1c82 */ /* 0x000fe80008000000 */
[----:B------:R-:W-:Y:S01]  /*52d0*/  @UP1 UMOV UR13, UR5 ;  /* 0x00000005000d1c82 */ /* 0x000fe20008000000 */
[----:B------:R-:W-:Y:S05]  /*52e0*/  BRA.U !UP0, `(.L_x_99) ;  /* 0x0000000108a47547 */ /* 0x000fea000b800000 */
[----:B------:R-:W-:Y:S02]  /*52f0*/  UIMAD.WIDE.U32 UR8, UR13, UR47, URZ ;  /* 0x0000002f0d0872a5 */ /* 0x000fe4000f8e00ff */
[----:B------:R-:W-:Y:S02]  /*5300*/  UIMAD.WIDE.U32 UR10, UR14, UR44, URZ ;  /* 0x0000002c0e0a72a5 */ /* 0x000fe4000f8e00ff */
[----:B------:R-:W-:Y:S02]  /*5310*/  USEL UR4, UR26, UR28, !UP5 ;  /* 0x0000001c1a047287 */ /* 0x000fe4000e800000 */
[----:B------:R-:W-:Y:S02]  /*5320*/  USEL UR7, UR27, UR30, !UP6 ;  /* 0x0000001e1b077287 */ /* 0x000fe4000f000000 */
[----:B--2---:R-:W-:Y:S02]  /*5330*/  UIMAD.WIDE.U32 UR18, UR4, UR16, URZ ;  /* 0x00000010041272a5 */ /* 0x004fe4000f8e00ff */
[----:B------:R-:W-:Y:S01]  /*5340*/  UIMAD.WIDE.U32 UR20, UR7, UR16, URZ ;  /* 0x00000010071472a5 */ /* 0x000fe2000f8e00ff */
[----:B------:R-:W-:Y:S02]  /*5350*/  UMOV UR5, UR9 ;  /* 0x0000000900057c82 */ /* 0x000fe40008000000 */
[----:B------:R-:W-:Y:S03]  /*5360*/  USHF.R.U32.HI UR6, URZ, UR31, UR5 ;  /* 0x0000001fff067299 */ /* 0x000fe60008011605 */
[----:B------:R-:W-:Y:S01]  /*5370*/  UMOV UR5, UR11 ;  /* 0x0000000b00057c82 */ /* 0x000fe20008000000 */
[----:B------:R-:W-:Y:S02]  /*5380*/  USEL UR6, UR13, UR6, !UP5 ;  /* 0x000000060d067287 */ /* 0x000fe4000e800000 */
[----:B------:R-:W-:Y:S02]  /*5390*/  USHF.R.U32.HI UR8, URZ, UR45, UR5 ;  /* 0x0000002dff087299 */ /* 0x000fe40008011605 */
[----:B------:R-:W-:Y:S01]  /*53a0*/  UIMAD.WIDE.U32 UR10, UR6, UR16, URZ ;  /* 0x00000010060a72a5 */ /* 0x000fe2000f8e00ff */
[----:B------:R-:W-:Y:S02]  /*53b0*/  UMOV UR5, UR19 ;  /* 0x0000001300057c82 */ /* 0x000fe40008000000 */
[----:B------:R-:W-:Y:S03]  /*53c0*/  @UP4 USHF.R.U32.HI UR4, URZ, UR17, UR5 ;  /* 0x00000011ff044299 */ /* 0x000fe60008011605 */
[----:B------:R-:W-:Y:S01]  /*53d0*/  UMOV UR5, UR21 ;  /* 0x0000001500057c82 */ /* 0x000fe20008000000 */
[----:B------:R-:W-:Y:S02]  /*53e0*/  UIMAD UR4, UR40, UR4, URZ ;  /* 0x00000004280472a4 */ /* 0x000fe4000f8e02ff */
[----:B------:R-:W-:Y:S02]  /*53f0*/  @UP4 USHF.R.U32.HI UR7, URZ, UR17, UR5 ;  /* 0x00000011ff074299 */ /* 0x000fe40008011605 */
[----:B------:R-:W-:Y:S02]  /*5400*/  USEL UR5, UR14, UR8, !UP6 ;  /* 0x000000080e057287 */ /* 0x000fe4000f000000 */
[----:B------:R-:W-:Y:S02]  /*5410*/  UIMAD UR8, UR40, UR7, URZ ;  /* 0x00000007280872a4 */ /* 0x000fe4000f8e02ff */
[----:B------:R-:W-:Y:S03]  /*5420*/  UISETP.GE.AND UP0, UPT, UR6, UR4, UPT ;  /* 0x000000040600728c */ /* 0x000fe6000bf06270 */
[----:B------:R-:W-:Y:S01]  /*5430*/  UMOV UR4, UR11 ;  /* 0x0000000b00047c82 */ /* 0x000fe20008000000 */
[----:B------:R-:W-:Y:S02]  /*5440*/  UISETP.GE.OR UP0, UPT, UR5, UR8, UP0 ;  /* 0x000000080500728c */ /* 0x000fe40008706670 */
[----:B------:R-:W-:Y:S02]  /*5450*/  USHF.R.U32.HI UR4, URZ, UR17, UR4 ;  /* 0x00000011ff047299 */ /* 0x000fe40008011604 */
[----:B------:R-:W-:Y:S02]  /*5460*/  UIMAD.WIDE.U32 UR8, UR5, UR16, URZ ;  /* 0x00000010050872a5 */ /* 0x000fe4000f8e00ff */
[----:B------:R-:W-:Y:S04]  /*5470*/  USEL UR10, UR6, UR4, !UP4 ;  /* 0x00000004060a7287 */ /* 0x000fe8000e000000 */
[----:B------:R-:W-:Y:S01]  /*5480*/  UIADD3 UR11, UPT, UPT, -UR10, URZ, URZ ;  /* 0x000000ff0a0b7290 */ /* 0x000fe2000fffe1ff */
[----:B------:R-:W-:Y:S02]  /*5490*/  @!UP0 UMOV UR4, UR9 ;  /* 0x0000000900048c82 */ /* 0x000fe40008000000 */
[----:B------:R-:W-:Y:S02]  /*54a0*/  @!UP0 USHF.R.U32.HI UR4, URZ, UR17, UR4 ;  /* 0x00000011ff048299 */ /* 0x000fe40008011604 */
[----:B------:R-:W-:Y:S02]  /*54b0*/  UIMAD UR8, UR40, UR11, UR6 ;  /* 0x0000000b280872a4 */ /* 0x000fe4000f8e0206 */
[----:B------:R-:W-:Y:S04]  /*54c0*/  @!UP0 USEL UR4, UR5, UR4, !UP4 ;  /* 0x0000000405048287 */ /* 0x000fe8000e000000 */
[----:B------:R-:W-:Y:S02]  /*54d0*/  @!UP0 UIMAD UR8, UR7, UR8, UR4 ;  /* 0x00000008070882a4 */ /* 0x000fe4000f8e0204 */
[----:B------:R-:W-:Y:S02]  /*54e0*/  @!UP0 UIADD3 UR9, UPT, UPT, UR10, -UR4, URZ ;  /* 0x800000040a098290 */ /* 0x000fe4000fffe0ff */
[----:B------:R-:W-:Y:S02]  /*54f0*/  UIADD3 UR4, UPT, UPT, -UR5, URZ, URZ ;  /* 0x000000ff05047290 */ /* 0x000fe4000fffe1ff */
[----:B------:R-:W-:Y:S02]  /*5500*/  UIADD3 UR7, UPT, UPT, -UR6, URZ, URZ ;  /* 0x000000ff06077290 */ /* 0x000fe4000fffe1ff */
[----:B------:R-:W-:Y:S02]  /*5510*/  @!UP0 UIMAD UR6, UR9, UR40, UR5 ;  /* 0x00000028090682a4 */ /* 0x000fe4000f8e0205 */
[----:B------:R-:W-:Y:S02]  /*5520*/  UIMAD UR14, UR15, UR4, UR14 ;  /* 0x000000040f0e72a4 */ /* 0x000fe4000f8e020e */
[----:B------:R-:W-:Y:S01]  /*5530*/  UIMAD UR13, UR46, UR7, UR13 ;  /* 0x000000072e0d72a4 */ /* 0x000fe2000f8e020d */
[----:B------:R-:W-:Y:S02]  /*5540*/  @!UP0 UMOV UR5, UR8 ;  /* 0x0000000800058c82 */ /* 0x000fe40008000000 */
[----:B------:R-:W-:Y:S02]  /*5550*/  UIMAD UR14, UR5, UR15, UR14 ;  /* 0x0000000f050e72a4 */ /* 0x000fe4000f8e020e */
[----:B------:R-:W-:Y:S11]  /*5560*/  UIMAD UR13, UR6, UR46, UR13 ;  /* 0x0000002e060d72a4 */ /* 0x000ff6000f8e020d */
[----:B------:R-:W-:Y:S01]  /*5570*/  @!UPT UIADD3 URZ, UPT, UPT, URZ, URZ, URZ ;  /* 0x000000fffffff290 */ /* 0x000fe2000fffe0ff */
.L_x_99:
[----:B------:R-:W3:Y:S01]  /*5580*/  @!UP2 LDCU.128 UR20, c[0x0][0xb10] ;  /* 0x00016200ff14a7ac */ /* 0x000ee20008000c00 */
[C---:B------:R-:W-:Y:S02]  /*5590*/  ISETP.NE.U32.AND P1, PT, R4.reuse, RZ, PT ;  /* 0x000000ff0400720c */ /* 0x040fe40003f25070 */
[----:B------:R-:W-:Y:S02]  /*55a0*/  ISETP.NE.U32.AND P0, PT, R4, RZ, PT ;  /* 0x000000ff0400720c */ /* 0x000fe40003f05070 */
[C---:B------:R-:W-:Y:S02]  /*55b0*/  ISETP.NE.AND.EX P1, PT, R5.reuse, RZ, PT, P1 ;  /* 0x000000ff0500720c */ /* 0x040fe40003f25310 */
[----:B------:R-:W-:Y:S01]  /*55c0*/  ISETP.NE.AND.EX P0, PT, R5, RZ, PT, P0 ;  /* 0x000000ff0500720c */ /* 0x000fe20003f05300 */
[----:B------:R-:W4:Y:S01]  /*55d0*/  @!UP2 LDCU UR5, c[0x0][0xb0c] ;  /* 0x00016180ff05a7ac */ /* 0x000f220008000800 */
[----:B------:R-:W-:Y:S02]  /*55e0*/  USHF.L.U32 UR11, UR29, 0x6, URZ ;  /* 0x000000061d0b7899 */ /* 0x000fe400080006ff */
[----:B------:R-:W-:Y:S02]  /*55f0*/  USHF.L.U32 UR10, UR32, 0x6, URZ ;  /* 0x00000006200a7899 */ /* 0x000fe400080006ff */
[----:B---3--:R-:W-:Y:S07]  /*5600*/  UIMAD.WIDE.U32 UR6, UR14, UR20, URZ ;  /* 0x000000140e0672a5 */ /* 0x008fee000f8e00ff */
[----:B------:R-:W-:Y:S01]  /*5610*/  @!UP2 UMOV UR4, UR7 ;  /* 0x000000070004ac82 */ /* 0x000fe20008000000 */
[----:B----4-:R-:W-:Y:S02]  /*5620*/  @!UP2 UISETP.NE.AND UP0, UPT, UR5, 0x1, UPT ;  /* 0x000000010500a88c */ /* 0x010fe4000bf05270 */
[----:B------:R-:W-:Y:S02]  /*5630*/  @!UP2 USHF.R.U32.HI UR4, URZ, UR21, UR4 ;  /* 0x00000015ff04a299 */ /* 0x000fe40008011604 */
[----:B------:R-:W-:Y:S02]  /*5640*/  UIMAD.WIDE.U32 UR6, UR13, UR23, URZ ;  /* 0x000000170d0672a5 */ /* 0x000fe4000f8e00ff */
[----:B------:R-:W-:Y:S02]  /*5650*/  @!UP2 USEL UR8, UR14, UR4, !UP0 ;  /* 0x000000040e08a287 */ /* 0x000fe4000c000000 */
[----:B------:R-:W-:Y:S03]  /*5660*/  @!UP2 UISETP.NE.AND UP0, UPT, UR22, 0x1, UPT ;  /* 0x000000011600a88c */ /* 0x000fe6000bf05270 */
[----:B------:R-:W-:Y:S02]  /*5670*/  @!UP2 UMOV UR6, UR7 ;  /* 0x000000070006ac82 */ /* 0x000fe40008000000 */
[----:B------:R-:W3:Y:S02]  /*5680*/  @!UP2 LDCU UR4, c[0x0][0xb20] ;  /* 0x00016400ff04a7ac */ /* 0x000ee40008000800 */
[----:B---3--:R-:W-:Y:S04]  /*5690*/  @!UP2 USHF.R.U32.HI UR6, URZ, UR4, UR6 ;  /* 0x00000004ff06a299 */ /* 0x008fe80008011606 */
[----:B------:R-:W-:Y:S04]  /*56a0*/  @!UP2 USEL UR6, UR13, UR6, !UP0 ;  /* 0x000000060d06a287 */ /* 0x000fe8000c000000 */
[----:B------:R-:W-:Y:S02]  /*56b0*/  @!UP2 UIADD3 UR4, UPT, UPT, -UR8, UR6, URZ ;  /* 0x000000060804a290 */ /* 0x000fe4000fffe1ff */
[----:B------:R-:W-:Y:S02]  /*56c0*/  @!UP2 UIADD3 UR6, UPT, UPT, UR8, -UR6, URZ ;  /* 0x800000060806a290 */ /* 0x000fe4000fffe0ff */
[----:B------:R-:W-:Y:S02]  /*56d0*/  @!UP2 UIMAD UR14, UR4, UR5, UR14 ;  /* 0x00000005040ea2a4 */ /* 0x000fe4000f8e020e */
[----:B------:R-:W-:Y:S01]  /*56e0*/  @!UP2 UIMAD UR13, UR6, UR22, UR13 ;  /* 0x00000016060da2a4 */ /* 0x000fe2000f8e020d */
[----:B------:R-:W-:Y:S11]  /*56f0*/  BRA.U UP3, `(.L_x_100) ;  /* 0x0000000103107547 */ /* 0x000ff6000b800000 */
[----:B------:R-:W-:Y:S04]  /*5700*/  MOV R6, UR33 ;  /* 0x0000002100067c02 */ /* 0x000fe80008000f00 */
[----:B------:R-:W-:Y:S04]  /*5710*/  SHF.L.U32 R6, R6, 0x1f, RZ ;  /* 0x0000001f06067819 */ /* 0x000fe800000006ff */
[----:B------:R-:W3:Y:S02]  /*5720*/  SYNCS.PHASECHK.TRANS64.TRYWAIT P2, [UR24+0x1d8], R6 ;  /* 0x0001d806ff0075a7 */ /* 0x000ee40008041118 */
[----:B---3--:R-:W-:Y:S05]  /*5730*/  @!P2 BRA `(.L_x_101) ;  /* 0x0000003c0058a947 */ /* 0x008fea0003800000 */
.L_x_100:
[----:B------:R-:W-:Y:S05]  /*5740*/  @!P1 BRA `(.L_x_102) ;  /* 0x0000000000309947 */ /* 0x000fea0003800000 */
[----:B------:R-:W-:Y:S01]  /*5750*/  ISETP.NE.U32.AND P1, PT, R2, RZ, PT ;  /* 0x000000ff0200720c */ /* 0x000fe20003f25070 */
[----:B------:R-:W3:Y:S01]  /*5760*/  LDCU.64 UR4, c[0x0][0x358] ;  /* 0x00006b00ff0477ac */ /* 0x000ee20008000a00 */
[----:B------:R-:W-:Y:S02]  /*5770*/  IMAD.MOV.U32 R49, RZ, RZ, 0x1 ;  /* 0x00000001ff317424 */ /* 0x000fe400078e00ff */
[----:B------:R-:W-:Y:S11]  /*5780*/  ISETP.NE.AND.EX P1, PT, R3, RZ, PT, P1 ;  /* 0x000000ff0300720c */ /* 0x000ff60003f25310 */
[----:B------:R-:W-:Y:S02]  /*5790*/  @!UPT UIADD3 URZ, UPT, UPT, URZ, URZ, URZ ;  /* 0x000000fffffff290 */ /* 0x000fe4000fffe0ff */
[----:B------:R-:W4:Y:S01]  /*57a0*/  @P1 LDC.64 R8, c[0x0][0x888] ;  /* 0x00022200ff081b82 */ /* 0x000f220000000a00 */
[----:B-1----:R-:W-:Y:S04]  /*57b0*/  @P1 IMAD R0, R4, UR36, RZ ;  /* 0x0000002404001c24 */ /* 0x002fe8000f8e02ff */
[----:B----4-:R-:W-:Y:S04]  /*57c0*/  @P1 IMAD.WIDE R8, R0, 0x4, R8 ;  /* 0x0000000400081825 */ /* 0x010fe800078e0208 */
[----:B------:R-:W-:Y:S01]  /*57d0*/  HFMA2 R0, -RZ, RZ, 0, 5.9604644775390625e-08 ;  /* 0x00000001ff007431 */ /* 0x000fe200000001ff */
[----:B---3-5:R3:W5:Y:S04]  /*57e0*/  @P1 LDG.E R26, desc[UR4][R8.64] ;  /* 0x00000004081a1981 */ /* 0x028768000c1e1900 */
[----:B------:R-:W-:Y:S01]  /*57f0*/  @!P1 PRMT R49, R0, 0x7610, R49 ;  /* 0x0000761000319816 */ /* 0x000fe20000000031 */
[----:B---3--:R-:W4:Y:S06]  /*5800*/  @!P1 LDC R26, c[0x0][0x880] ;  /* 0x00022000ff1a9b82 */ /* 0x008f2c0000000800 */
.L_x_102:
[----:B----45:R-:W-:Y:S01]  /*5810*/  @!P0 FSETP.EQ.AND P1, PT, R26, RZ, PT ;  /* 0x000000ff1a00820b */ /* 0x030fe20003f22000 */
[----:B------:R-:W-:Y:S01]  /*5820*/  @!UPT UIADD3 URZ, UPT, UPT, URZ, URZ, URZ ;  /* 0x000000fffffff290 */ /* 0x000fe2000fffe0ff */
[----:B------:R-:W-:Y:S11]  /*5830*/  @!P0 BRA `(.L_x_103) ;  /* 0x0000000000188947 */ /* 0x000ff60003800000 */
[----:B------:R-:W-:Y:S02]  /*5840*/  LOP3.LUT P0, RZ, R49, 0xff, RZ, 0xc0, !PT ;  /* 0x000000ff31ff7812 */ /* 0x000fe4000780c0ff */
[----:B------:R-:W-:Y:S04]  /*5850*/  ISETP.NE.U32.AND P1, PT, R2, RZ, PT ;  /* 0x000000ff0200720c */ /* 0x000fe80003f25070 */
[----:B------:R-:W-:Y:S04]  /*5860*/  ISETP.NE.AND.EX P1, PT, R3, RZ, PT, P1 ;  /* 0x000000ff0300720c */ /* 0x000fe80003f25310 */
[----:B------:R-:W-:Y:S03]  /*5870*/  PLOP3.LUT P1, PT, P1, PT, PT, 0x8, 0x80 ;  /* 0x000000000080781c */ /* 0x000fe60000f2e170 */
[----:B------:R-:W-:Y:S11]  /*5880*/  @P0 FSETP.EQ.AND P1, PT, R26, RZ, PT ;  /* 0x000000ff1a00020b */ /* 0x000ff60003f22000 */
[----:B------:R-:W-:Y:S02]  /*5890*/  @!UPT UIADD3 URZ, UPT, UPT, URZ, URZ, URZ ;  /* 0x000000fffffff290 */ /* 0x000fe4000fffe0ff */
.L_x_103:
[----:B------:R-:W-:Y:S01]  /*58a0*/  ULEA UR4, UR12, UR24, 0x3 ;  /* 0x000000180c047291 */ /* 0x000fe2000f8e18ff */
[----:B------:R-:W-:Y:S02]  /*58b0*/  SHF.L.U32 R9, R15, 0x1f, RZ ;  /* 0x0000001f0f097819 */ /* 0x000fe400000006ff */
[----:B------:R-:W-:Y:S04]  /*58c0*/  ELECT P0, URZ, PT ;  /* 0x0000000000ff782f */ /* 0x000fe80003800000 */
[----:B------:R-:W-:Y:S02]  /*58d0*/  PLOP3.LUT P1, PT, P1, P0, PT, 0xf2, 0x2f ;  /* 0x00000000002f781c */ /* 0x000fe40000f21e72 */
[----:B------:R-:W3:Y:S11]  /*58e0*/  SYNCS.PHASECHK.TRANS64.TRYWAIT P2, [UR4+0x1b8], R9 ;  /* 0x0001b809ff0075a7 */ /* 0x000ef60008041104 */
[----:B------:R-:W-:Y:S05]  /*58f0*/  @!P1 IADD3 R8, P0, PT, R16, 0x580, RZ ;  /* 0x0000058010089810 */ /* 0x000fea0007f1e0ff */
[----:B-1----:R-:W-:Y:S01]  /*5900*/  @!P1 IMAD.X R6, RZ, RZ, R17, P0 ;  /* 0x000000ffff069224 */ /* 0x002fe200000e0611 */
[----:B---3--:R-:W-:Y:S07]  /*5910*/  @!P2 BRA `(.L_x_104) ;  /* 0x0000003800f8a947 */ /* 0x008fee0003800000 */
.L_x_219:
[----:B------:R-:W-:Y:S01]  /*5920*/  @!P1 R2UR UR7, R6 ;  /* 0x00000000060792ca */ /* 0x000fe200000e0000 */
[----:B------:R-:W-:Y:S01]  /*5930*/  UIADD3 UR5, UPT, UPT, UR12, 0x1, URZ ;  /* 0x000000010c057890 */ /* 0x000fe2000fffe0ff */
[----:B------:R-:W-:Y:S01]  /*5940*/  @!P1 R2UR UR6, R8 ;  /* 0x00000000080692ca */ /* 0x000fe200000e0000 */
[----:B------:R-:W-:Y:S01]  /*5950*/  UIADD3 UR9, UPT, UPT, UR4, 0x1a0, URZ ;  /* 0x000001a004097890 */ /* 0x000fe2000fffe0ff */
[----:B------:R-:W-:Y:S01]  /*5960*/  @!P1 IMAD.MOV.U32 R6, RZ, RZ, 0x1000 ;  /* 0x00001000ff069424 */ /* 0x000fe200078e00ff */
[----:B------:R-:W-:Y:S01]  /*5970*/  UISETP.NE.AND UP0, UPT, UR5, 0x3, UPT ;  /* 0x000000030500788c */ /* 0x000fe2000bf05270 */
[----:B------:R-:W-:Y:S01]  /*5980*/  VIADD R14, R14, 0x1 ;  /* 0x000000010e0e7836 */ /* 0x000fe20000000000 */
[----:B------:R-:W-:Y:S01]  /*5990*/  UMOV UR22, 0x0 ;  /* 0x0000000000167882 */ /* 0x000fe20000000000 */
[----:B------:R-:W-:Y:S01]  /*59a0*/  UMOV UR23, 0x10000000 ;  /* 0x1000000000177882 */ /* 0x000fe20000000000 */
[----:B------:R-:W-:Y:S04]  /*59b0*/  UPRMT UR20, UR54, 0x654, UR9 ;  /* 0x0000065436147896 */ /* 0x000fe80008000009 */
[----:B-1----:R-:W-:Y:S01]  /*59c0*/  IMAD.U32 R9, RZ, RZ, UR7 ;  /* 0x00000007ff097e24 */ /* 0x002fe2000f8e00ff */
[----:B------:R-:W-:Y:S01]  /*59d0*/  USEL UR7, URZ, 0x1, UP0 ;  /* 0x00000001ff077887 */ /* 0x000fe20008000000 */
[----:B------:R-:W-:Y:S01]  /*59e0*/  IMAD.U32 R8, RZ, RZ, UR6 ;  /* 0x00000006ff087e24 */ /* 0x000fe2000f8e00ff */
[----:B------:R-:W-:Y:S02]  /*59f0*/  USEL UR6, UR5, URZ, UP0 ;  /* 0x000000ff05067287 */ /* 0x000fe40008000000 */
[----:B------:R-:W-:Y:S01]  /*5a00*/  VOTEU.ALL UP0, P1 ;  /* 0x0000000000ff7886 */ /* 0x000fe20000800000 */
[----:B------:R-:W-:Y:S02]  /*5a10*/  @!P1 R2UR UR19, R9 ;  /* 0x00000000091392ca */ /* 0x000fe400000e0000 */
[----:B------:R-:W-:Y:S02]  /*5a20*/  @!P1 R2UR UR18, R8 ;  /* 0x00000000081292ca */ /* 0x000fe400000e0000 */
[----:B------:R-:W-:Y:S01]  /*5a30*/  @!UP0 ULEA UR5, UR12, UR24, 0xc ;  /* 0x000000180c058291 */ /* 0x000fe2000f8e60ff */
[----:B------:R-:W-:Y:S02]  /*5a40*/  LOP3.LUT R15, R15, UR7, RZ, 0x3c, !PT ;  /* 0x000000070f0f7c12 */ /* 0x000fe4000f8e3cff */
[----:B------:R-:W-:Y:S01]  /*5a50*/  UMOV UR12, UR36 ;  /* 0x00000024000c7c82 */ /* 0x000fe20008000000 */
[----:B------:R-:W-:Y:S01]  /*5a60*/  @!UP0 UIADD3 UR8, UPT, UPT, UR5, 0x400, URZ ;  /* 0x0000040005088890 */ /* 0x000fe2000fffe0ff */
[----:B------:R-:W-:Y:S01]  /*5a70*/  SHF.L.U32 R0, R15, 0x1f, RZ ;  /* 0x0000001f0f007819 */ /* 0x000fe200000006ff */
[----:B------:R-:W-:Y:S01]  /*5a80*/  VOTEU.ALL UP0, P1 ;  /* 0x0000000000ff7886 */ /* 0x000fe20000800000 */
[----:B------:R-:W-:Y:S06]  /*5a90*/  ULEA UR5, UR6, UR24, 0x3 ;  /* 0x0000001806057291 */ /* 0x000fec000f8e18ff */
[----:B------:R1:W-:Y:S01]  /*5aa0*/  @!UP0 UTMALDG.3D [UR8], [UR18], desc[UR22] ;  /* 0x00001608120085b4 */ /* 0x0003e20008011000 */
[----:B------:R1:W-:Y:S01]  /*5ab0*/  @!P1 SYNCS.ARRIVE.TRANS64.RED.A0TR RZ, [UR4+0x1a0], R6 ;  /* 0x0001a006ffff99a7 */ /* 0x0003e20008300404 */
[----:B------:R-:W-:Y:S01]  /*5ac0*/  SYNCS.ARRIVE.TRANS64.RED.A1T0 RZ, [UR20], RZ ;  /* 0x000000ffffff79a7 */ /* 0x000fe20008100414 */
[----:B------:R-:W3:Y:S02]  /*5ad0*/  SYNCS.PHASECHK.TRANS64.TRYWAIT P0, [UR5+0x1b8], R0 ;  /* 0x0001b800ff0075a7 */ /* 0x000ee40008001105 */
[----:B-1-3--:R-:W-:Y:S05]  /*5ae0*/  @!P0 BRA `(.L_x_105) ;  /* 0x00000038009c8947 */ /* 0x00afea0003800000 */
.L_x_221:
[----:B------:R-:W-:Y:S01]  /*5af0*/  UIADD3 UR9, UPT, UPT, UR5, 0x1a0, URZ ;  /* 0x000001a005097890 */ /* 0x000fe2000fffe0ff */
[----:B-1----:R-:W-:Y:S01]  /*5b00*/  @!P1 IADD3 R6, P0, PT, R16, 0x580, RZ ;  /* 0x0000058010069810 */ /* 0x002fe20007f1e0ff */
[----:B------:R-:W-:Y:S01]  /*5b10*/  UPLOP3.LUT UP3, UPT, UPT, UPT, UPT, 0x80, 0x8 ;  /* 0x000000000008789c */ /* 0x000fe20003f6f070 */
[----:B------:R-:W-:Y:S01]  /*5b20*/  R2UR UR23, R51 ;  /* 0x00000000331772ca */ /* 0x000fe200000e0000 */
[----:B------:R-:W-:Y:S01]  /*5b30*/  UMOV UR20, 0x0 ;  /* 0x0000000000147882 */ /* 0x000fe20000000000 */
[----:B------:R-:W-:Y:S01]  /*5b40*/  @!P1 R2UR UR7, R6 ;  /* 0x00000000060792ca */ /* 0x000fe200000e0000 */
[----:B------:R-:W-:Y:S01]  /*5b50*/  @!P1 IMAD.X R0, RZ, RZ, R17, P0 ;  /* 0x000000ffff009224 */ /* 0x000fe200000e0611 */
[----:B------:R-:W-:Y:S01]  /*5b60*/  UMOV UR21, 0x10000000 ;  /* 0x1000000000157882 */ /* 0x000fe20000000000 */
[----:B------:R-:W-:Y:S01]  /*5b70*/  UMOV UR12, UR36 ;  /* 0x00000024000c7c82 */ /* 0x000fe20008000000 */
[----:B------:R-:W-:Y:S01]  /*5b80*/  VOTEU.ALL UP0, P1 ;  /* 0x0000000000ff7886 */ /* 0x000fe20000800000 */
[----:B------:R-:W-:Y:S01]  /*5b90*/  R2UR UR22, R52 ;  /* 0x00000000341672ca */ /* 0x000fe200000e0000 */
[----:B------:R-:W-:Y:S01]  /*5ba0*/  UMOV UR36, UR25 ;  /* 0x0000001900247c82 */ /* 0x000fe20008000000 */
[----:B------:R-:W-:Y:S02]  /*5bb0*/  @!P1 R2UR UR4, R0 ;  /* 0x00000000000492ca */ /* 0x000fe400000e0000 */
[----:B------:R-:W-:Y:S01]  /*5bc0*/  @!UP0 UIADD3 UR10, UPT, UPT, UR10, 0x20, URZ ;  /* 0x000000200a0a8890 */ /* 0x000fe2000fffe0ff */
[C---:B------:R-:W-:Y:S01]  /*5bd0*/  ISETP.NE.AND P0, PT, R14.reuse, 0x2, PT ;  /* 0x000000020e00780c */ /* 0x040fe20003f05270 */
[----:B------:R-:W-:Y:S02]  /*5be0*/  UIADD3 UR32, UPT, UPT, UR13, UR23, URZ ;  /* 0x000000170d207290 */ /* 0x000fe4000fffe0ff */
[----:B------:R-:W-:Y:S01]  /*5bf0*/  IMAD.U32 R8, RZ, RZ, UR7 ;  /* 0x00000007ff087e24 */ /* 0x000fe2000f8e00ff */
[----:B------:R-:W-:Y:S02]  /*5c00*/  SEL R0, RZ, 0x1, P0 ;  /* 0x00000001ff007807 */ /* 0x000fe40000000000 */
[----:B------:R-:W-:Y:S02]  /*5c10*/  SEL R14, R14, RZ, P0 ;  /* 0x000000ff0e0e7207 */ /* 0x000fe40000000000 */
[----:B------:R-:W-:Y:S01]  /*5c20*/  @!P1 R2UR UR18, R8 ;  /* 0x00000000081292ca */ /* 0x000fe200000e0000 */
[----:B------:R-:W-:Y:S01]  /*5c30*/  UIADD3 UR29, UPT, UPT, UR14, UR22, URZ ;  /* 0x000000160e1d7290 */ /* 0x000fe2000fffe0ff */
[----:B------:R-:W-:Y:S01]  /*5c40*/  IMAD.U32 R9, RZ, RZ, UR4 ;  /* 0x00000004ff097e24 */ /* 0x000fe2000f8e00ff */
[----:B------:R-:W-:Y:S01]  /*5c50*/  @!UP0 ULEA UR4, UR6, UR24, 0xc ;  /* 0x0000001806048291 */ /* 0x000fe2000f8e60ff */
[----:B------:R-:W-:Y:S03]  /*5c60*/  LOP3.LUT R13, R13, R0, RZ, 0x3c, !PT ;  /* 0x000000000d0d7212 */ /* 0x000fe600078e3cff */
[----:B------:R-:W-:Y:S01]  /*5c70*/  @!P1 R2UR UR19, R9 ;  /* 0x00000000091392ca */ /* 0x000fe200000e0000 */
[----:B------:R-:W-:Y:S01]  /*5c80*/  @!UP0 UIADD3 UR8, UPT, UPT, UR4, 0x400, URZ ;  /* 0x0000040004088890 */ /* 0x000fe2000fffe0ff */
[----:B------:R-:W-:Y:S01]  /*5c90*/  VOTEU.ALL UP0, P1 ;  /* 0x0000000000ff7886 */ /* 0x000fe20000800000 */
[----:B------:R-:W-:Y:S10]  /*5ca0*/  UPRMT UR4, UR54, 0x654, UR9 ;  /* 0x0000065436047896 */ /* 0x000ff40008000009 */
[----:B------:R1:W-:Y:S01]  /*5cb0*/  @!UP0 UTMALDG.3D [UR8], [UR18], desc[UR20] ;  /* 0x00001408120085b4 */ /* 0x0003e20008011000 */
[----:B------:R3:W-:Y:S01]  /*5cc0*/  @!P1 SYNCS.ARRIVE.TRANS64.RED.A0TR RZ, [UR5+0x1a0], R7 ;  /* 0x0001a007ffff99a7 */ /* 0x0007e20008300405 */
[----:B------:R-:W-:Y:S01]  /*5cd0*/  SYNCS.ARRIVE.TRANS64.RED.A1T0 RZ, [UR4], RZ ;  /* 0x000000ffffff79a7 */ /* 0x000fe20008100404 */
[----:B------:R-:W-:Y:S04]  /*5ce0*/  UIADD3 UR4, UPT, UPT, UR6, 0x1, URZ ;  /* 0x0000000106047890 */ /* 0x000fe8000fffe0ff */
[----:B------:R-:W-:Y:S04]  /*5cf0*/  UISETP.NE.AND UP0, UPT, UR4, 0x3, UPT ;  /* 0x000000030400788c */ /* 0x000fe8000bf05270 */
[----:B------:R-:W-:Y:S06]  /*5d00*/  USEL UR5, URZ, 0x1, UP0 ;  /* 0x00000001ff057887 */ /* 0x000fec0008000000 */
[----:B------:R-:W-:Y:S01]  /*5d10*/  LOP3.LUT R15, R15, UR5, RZ, 0x3c, !PT ;  /* 0x000000050f0f7c12 */ /* 0x000fe2000f8e3cff */
[----:B-1----:R-:W-:Y:S01]  /*5d20*/  USEL UR12, UR4, URZ, UP0 ;  /* 0x000000ff040c7287 */ /* 0x002fe20008000000 */
[----:B------:R-:W-:Y:S11]  /*5d30*/  BRA.U UP1, `(.L_x_106) ;  /* 0xfffffff101f07547 */ /* 0x000ff6000b83ffff */
[----:B------:R-:W-:Y:S01]  /*5d40*/  UIADD3 UR24, UPT, UPT, UR24, 0x1b8, URZ ;  /* 0x000001b818187890 */ /* 0x000fe2000fffe0ff */
[----:B------:R-:W-:-:S03]  /*5d50*/  SHF.L.U32 R2, R15, 0x1f, RZ ;  /* 0x0000001f0f027819 */ /* 0x000fc600000006ff */
[----:B------:R-:W-:-:S09]  /*5d60*/  ULEA UR4, UR12, UR24, 0x3 ;  /* 0x000000180c047291 */ /* 0x000fd2000f8e18ff */
[----:B------:R-:W1:Y:S02]  /*5d70*/  SYNCS.PHASECHK.TRANS64.TRYWAIT P0, [UR4], R2 ;  /* 0x00000002ff0075a7 */ /* 0x000e640008001104 */
[----:B-1----:R-:W-:Y:S05]  /*5d80*/  @!P0 BRA `(.L_x_107) ;  /* 0x00000038000c8947 */ /* 0x002fea0003800000 */
.L_x_223:
        /* <DEDUP_REMOVED lines=9> */
.L_x_225:
[----:B------:R-:W-:-:S04]  /*5e20*/  UIADD3 UR4, UPT, UPT, UR4, 0x1, URZ ;  /* 0x0000000104047890 */ /* 0x000fc8000fffe0ff */
[----:B------:R-:W-:-:S04]  /*5e30*/  UISETP.NE.AND UP0, UPT, UR4, 0x3, UPT ;  /* 0x000000030400788c */ /* 0x000fc8000bf05270 */
[----:B------:R-:W-:Y:S02]  /*5e40*/  USEL UR5, URZ, 0x1, UP0 ;  /* 0x00000001ff057887 */ /* 0x000fe40008000000 */
[----:B------:R-:W-:-:S04]  /*5e50*/  USEL UR4, UR4, URZ, UP0 ;  /* 0x000000ff04047287 */ /* 0x000fc80008000000 */
[----:B------:R-:W-:Y:S01]  /*5e60*/  ULEA UR4, UR4, UR24, 0x3 ;  /* 0x0000001804047291 */ /* 0x000fe2000f8e18ff */
[----:B-1----:R-:W-:-:S04]  /*5e70*/  LOP3.LUT R2, R15, UR5, RZ, 0x3c, !PT ;  /* 0x000000050f027c12 */ /* 0x002fc8000f8e3cff */
[----:B------:R-:W-:Y:S01]  /*5e80*/  SHF.L.U32 R2, R2, 0x1f, RZ ;  /* 0x0000001f02027819 */ /* 0x000fe200000006ff */
[----:B------:R-:W-:-:S07]  /*5e90*/  IMAD.U32 R0, RZ, RZ, UR4 ;  /* 0x00000004ff007e24 */ /* 0x000fce000f8e00ff */
.L_x_109:
[----:B-1----:R1:W4:Y:S02]  /*5ea0*/  SYNCS.PHASECHK.TRANS64.TRYWAIT P0, [R0+URZ], R2 ;  /* 0x00000002000075a7 */ /* 0x00232400080011ff */
[----:B----4-:R-:W-:Y:S05]  /*5eb0*/  @!P0 NANOSLEEP.SYNCS 0x989680 ;  /* 0x009896800000895d */ /* 0x010fea0003900000 */
[----:B------:R-:W4:Y:S02]  /*5ec0*/  @!P0 SYNCS.PHASECHK.TRANS64 P0, [R0+URZ], R2 ;  /* 0x00000002000085a7 */ /* 0x000f2400080010ff */
[----:B--2-4-:R-:W-:Y:S05]  /*5ed0*/  @P0 EXIT ;  /* 0x000000000000094d */ /* 0x014fea0003800000 */
[----:B------:R-:W-:Y:S05]  /*5ee0*/  BRA `(.L_x_109) ;  /* 0xfffffffc00ec7947 */ /* 0x000fea000383ffff */
.L_x_97:
[----:B------:R-:W-:-:S06]  /*5ef0*/  UISETP.GE.AND UP0, UPT, UR20, 0x4, UPT ;  /* 0x000000041400788c */ /* 0x000fcc000bf06270 */
[----:B------:R-:W-:-:S13]  /*5f00*/  PLOP3.LUT P0, PT, PT, PT, UP0, 0x80, 0x8 ;  /* 0x000000000008781c */ /* 0x000fda0003f0f008 */
[----:B-1----:R-:W-:Y:S05]  /*5f10*/  @!P0 EXIT ;  /* 0x000000000000894d */ /* 0x002fea0003800000 */
[----:B------:R-:W-:Y:S01]  /*5f20*/  BAR.SYNC.DEFER_BLOCKING 0x6, 0xa0 ;  /* 0x0182800000007b1d */ /* 0x000fe20000010000 */
[C---:B------:R-:W-:Y:S01]  /*5f30*/  IMAD.SHL.U32 R5, R58.reuse, 0x20, RZ ;  /* 0x000000203a057824 */ /* 0x040fe200078e00ff */
[----:B------:R-:W-:Y:S01]  /*5f40*/  SHF.R.U32.HI R6, RZ, 0x1, R58 ;  /* 0x00000001ff067819 */ /* 0x000fe2000001163a */
[C---:B------:R-:W-:Y:S01]  /*5f50*/  IMAD.SHL.U32 R4, R58.reuse, 0x10, RZ ;  /* 0x000000103a047824 */ /* 0x040fe200078e00ff */
[C---:B------:R-:W-:Y:S01]  /*5f60*/  LOP3.LUT P0, RZ, R58.reuse, 0x4, RZ, 0xc0, !PT ;  /* 0x000000043aff7812 */ /* 0x040fe2000780c0ff */
[C---:B------:R-:W-:Y:S01]  /*5f70*/  IMAD.U32 R23, R58.reuse, 0x10000, RZ ;  /* 0x000100003a177824 */ /* 0x040fe200078e00ff */
[----:B------:R-:W-:Y:S02]  /*5f80*/  UMOV UR44, 0x400 ;  /* 0x00000400002c7882 */ /* 0x000fe40000000000 */
[----:B------:R-:W1:Y:S01]  /*5f90*/  LDC.64 R44, c[0x0][0x888] ;  /* 0x00022200ff2c7b82 */ /* 0x000e620000000a00 */
[----:B------:R-:W-:Y:S01]  /*5fa0*/  ULEA UR44, UR54, UR44, 0x18 ;  /* 0x0000002c362c7291 */ /* 0x000fe2000f8ec0ff */
[----:B------:R-:W-:Y:S01]  /*5fb0*/  LOP3.LUT R7, R5, 0xc0, RZ, 0xc0, !PT ;  /* 0x000000c005077812 */ /* 0x000fe200078ec0ff */
[----:B------:R-:W-:Y:S01]  /*5fc0*/  IMAD.SHL.U32 R48, R58, 0x4, RZ ;  /* 0x000000043a307824 */ /* 0x000fe200078e00ff */
[----:B------:R-:W-:Y:S01]  /*5fd0*/  LOP3.LUT R4, R4, 0x600, RZ, 0xc0, !PT ;  /* 0x0000060004047812 */ /* 0x000fe200078ec0ff */
[----:B------:R-:W-:Y:S01]  /*5fe0*/  UIADD3 UR4, UPT, UPT, UR44, 0x400, URZ ;  /* 0x000004002c047890 */ /* 0x000fe2000fffe0ff */
[----:B------:R-:W-:Y:S01]  /*5ff0*/  LOP3.LUT R6, R7, 0x8, R6, 0xf8, !PT ;  /* 0x0000000807067812 */ /* 0x000fe200078ef806 */
[----:B------:R-:W-:Y:S01]  /*6000*/  IMAD.MOV.U32 R57, RZ, RZ, 0x10 ;  /* 0x00000010ff397424 */ /* 0x000fe200078e00ff */
[----:B------:R-:W2:Y:S01]  /*6010*/  LDC.64 R46, c[0x0][0x890] ;  /* 0x00022400ff2e7b82 */ /* 0x000ea20000000a00 */
[--C-:B------:R-:W-:Y:S01]  /*6020*/  LOP3.LUT R4, R4, 0x20, R5.reuse, 0xf8, !PT ;  /* 0x0000002004047812 */ /* 0x100fe200078ef805 */
[----:B------:R-:W-:Y:S01]  /*6030*/  IMAD.MOV.U32 R22, RZ, RZ, RZ ;  /* 0x000000ffff167224 */ /* 0x000fe200078e00ff */
[----:B------:R-:W-:Y:S01]  /*6040*/  LOP3.LUT R23, R23, 0x600000, RZ, 0xc0, !PT ;  /* 0x0060000017177812 */ /* 0x000fe200078ec0ff */
[----:B------:R-:W-:Y:S01]  /*6050*/  IMAD.MOV.U32 R56, RZ, RZ, RZ ;  /* 0x000000ffff387224 */ /* 0x000fe200078e00ff */
[----:B------:R-:W-:Y:S01]  /*6060*/  LOP3.LUT R48, R6, 0x18, R48, 0x78, !PT ;  /* 0x0000001806307812 */ /* 0x000fe200078e7830 */
[----:B------:R-:W-:Y:S01]  /*6070*/  IMAD.U32 R60, RZ, RZ, UR4 ;  /* 0x00000004ff3c7e24 */ /* 0x000fe2000f8e00ff */
[----:B------:R-:W-:Y:S01]  /*6080*/  LOP3.LUT R4, R4, 0x100, R5, 0xf8, !PT ;  /* 0x0000010004047812 */ /* 0x000fe200078ef805 */
[----:B------:R-:W3:Y:S01]  /*6090*/  LDC.64 R42, c[0x0][0x8b0] ;  /* 0x00022c00ff2a7b82 */ /* 0x000ee20000000a00 */
[----:B------:R-:W4:Y:S01]  /*60a0*/  LDS R0, [UR44+0x290] ;  /* 0x0002902cff007984 */ /* 0x000f220008000800 */
[----:B------:R-:W-:-:S02]  /*60b0*/  LOP3.LUT R58, R58, 0x60, RZ, 0xc0, !PT ;  /* 0x000000603a3a7812 */ /* 0x000fc400078ec0ff */
[----:B------:R-:W-:Y:S02]  /*60c0*/  CS2R R54, SRZ ;  /* 0x0000000000367805 */ /* 0x000fe4000001ff00 */
[----:B------:R-:W-:Y:S01]  /*60d0*/  LOP3.LUT R48, R4, R48, RZ, 0xfc, !PT ;  /* 0x0000003004307212 */ /* 0x000fe200078efcff */
[----:B------:R-:W1:Y:S01]  /*60e0*/  LDCU UR63, c[0x0][0x370] ;  /* 0x00006e00ff3f77ac */ /* 0x000e620008000800 */
[----:B------:R-:W-:Y:S01]  /*60f0*/  SEL R57, R57, 0xfffffff0, !P0 ;  /* 0xfffffff039397807 */ /* 0x000fe20004000000 */
[----:B------:R-:W1:Y:S01]  /*6100*/  LDC.64 R40, c[0x0][0x8a8] ;  /* 0x00022a00ff287b82 */ /* 0x000e620000000a00 */
[----:B------:R-:W1:Y:S01]  /*6110*/  LDCU UR41, c[0x0][0xb0c] ;  /* 0x00016180ff2977ac */ /* 0x000e620008000800 */
[----:B------:R-:W1:Y:S01]  /*6120*/  LDCU UR39, c[0x0][0xb30] ;  /* 0x00016600ff2777ac */ /* 0x000e620008000800 */
[----:B------:R-:W1:Y:S01]  /*6130*/  LDCU.64 UR60, c[0x0][0x888] ;  /* 0x00011100ff3c77ac */ /* 0x000e620008000a00 */
[----:B------:R-:W1:Y:S01]  /*6140*/  LDCU.64 UR42, c[0x0][0xb28] ;  /* 0x00016500ff2a77ac */ /* 0x000e620008000a00 */
[----:B------:R-:W1:Y:S01]  /*6150*/  LDCU.128 UR56, c[0x0][0xb10] ;  /* 0x00016200ff3877ac */ /* 0x000e620008000c00 */
[----:B------:R-:W1:Y:S01]  /*6160*/  LDCU UR62, c[0x0][0x374] ;  /* 0x00006e80ff3e77ac */ /* 0x000e620008000800 */
[----:B------:R-:W-:Y:S01]  /*6170*/  UMOV UR55, 0x1 ;  /* 0x0000000100377882 */ /* 0x000fe20000000000 */
[----:B------:R-:W-:Y:S01]  /*6180*/  UMOV UR46, URZ ;  /* 0x000000ff002e7c82 */ /* 0x000fe20008000000 */
[----:B------:R-:W-:Y:S01]  /*6190*/  UMOV UR53, URZ ;  /* 0x000000ff00357c82 */ /* 0x000fe20008000000 */
[----:B------:R-:W-:Y:S01]  /*61a0*/  UMOV UR52, URZ ;  /* 0x000000ff00347c82 */ /* 0x000fe20008000000 */
[----:B--2-4-:R-:W-:-:S07]  /*61b0*/  IMAD.IADD R23, R0, 0x1, R23 ;  /* 0x0000000100177824 */ /* 0x014fce00078e0217 */
.L_x_140:
[C---:B------:R-:W-:Y:S02]  /*61c0*/  LEA R0, R54.reuse, UR44, 0x3 ;  /* 0x0000002c36007c11 */ /* 0x040fe4000f8e18ff */
[----:B------:R-:W-:Y:S02]  /*61d0*/  SHF.L.U32 R2, R55, 0x1f, RZ ;  /* 0x0000001f37027819 */ /* 0x000fe400000006ff */
[----:B-1----:R-:W-:Y:S02]  /*61e0*/  LEA R4, R54, UR44, 0x4 ;  /* 0x0000002c36047c11 */ /* 0x002fe4000f8e20ff */
[----:B------:R-:W2:Y:S02]  /*61f0*/  SYNCS.PHASECHK.TRANS64.TRYWAIT P0, [R0+URZ+0x1e0], R2 ;  /* 0x0001e002000075a7 */ /* 0x000ea400080011ff */
[----:B--2---:R-:W-:Y:S05]  /*6200*/  @!P0 BRA `(.L_x_110) ;  /* 0x00000034001c8947 */ /* 0x004fea0003800000 */
.L_x_226:
[----:B------:R-:W-:Y:S01]  /*6210*/  R2UR UR7, R59 ;  /* 0x000000003b0772ca */ /* 0x000fe200000e0000 */
[----:B------:R-:W4:Y:S01]  /*6220*/  LDS.128 R4, [R4+0x270] ;  /* 0x0002700004047984 */ /* 0x000f220000000c00 */
[----:B--2---:R-:W-:Y:S01]  /*6230*/  VIADD R0, R0, 0x1f0 ;  /* 0x000001f000007836 */ /* 0x004fe20000000000 */
[----:B------:R-:W-:Y:S04]  /*6240*/  UISETP.GE.AND UP0, UPT, UR40, 0x1, UPT ;  /* 0x000000012800788c */ /* 0x000fe8000bf06270 */
[----:B------:R-:W-:Y:S01]  /*6250*/  PRMT R0, RZ, 0x654, R0 ;  /* 0x00000654ff007816 */ /* 0x000fe20000000000 */
[----:B------:R-:W-:Y:S01]  /*6260*/  @!PT LDS RZ, [RZ] ;  /* 0x00000000fffff984 */ /* 0x000fe20000000800 */
[----:B------:R-:W-:Y:S01]  /*6270*/  @!PT LDS RZ, [RZ] ;  /* 0x00000000fffff984 */ /* 0x000fe20000000800 */
[----:B------:R-:W-:Y:S01]  /*6280*/  @!PT LDS RZ, [RZ] ;  /* 0x00000000fffff984 */ /* 0x000fe20000000800 */
[----:B------:R-:W-:Y:S01]  /*6290*/  @!PT LDS RZ, [RZ] ;  /* 0x00000000fffff984 */ /* 0x000fe20000000800 */
[----:B------:R2:W-:Y:S06]  /*62a0*/  MEMBAR.ALL.CTA ;  /* 0x0000000000007992 */ /* 0x0005ec0000008000 */
[----:B--2---:R-:W2:Y:S02]  /*62b0*/  FENCE.VIEW.ASYNC.S ;  /* 0x00000000000073c6 */ /* 0x004ea40000000000 */
[----:B--2---:R2:W-:Y:S01]  /*62c0*/  SYNCS.ARRIVE.TRANS64.RED.A1T0 RZ, [R0+URZ], RZ ;  /* 0x000000ff00ff79a7 */ /* 0x0045e200081004ff */
[----:B----4-:R-:W-:Y:S11]  /*62d0*/  LOP3.LUT P0, RZ, R6, 0x1, RZ, 0xc0, !PT ;  /* 0x0000000106ff7812 */ /* 0x010ff6000780c0ff */
[----:B------:R-:W-:Y:S02]  /*62e0*/  @!UPT UIADD3 URZ, UPT, UPT, URZ, URZ, URZ ;  /* 0x000000fffffff290 */ /* 0x000fe4000fffe0ff */
[----:B------:R-:W-:Y:S01]  /*62f0*/  VOTEU.ANY UP1, P0 ;  /* 0x0000000000ff7886 */ /* 0x000fe20000020100 */
[----:B------:R-:W-:Y:S01]  /*6300*/  PLOP3.LUT P0, PT, PT, PT, UP1, 0x80, 0x8 ;  /* 0x000000000008781c */ /* 0x000fe20003f0f018 */
[----:B------:R-:W-:Y:S06]  /*6310*/  UP2UR UR4, UPR, URZ, 0x2 ;  /* 0x00000002ff047883 */ /* 0x000fec0008000000 */
[----:B------:R-:W-:Y:S06]  /*6320*/  IMAD.U32 R61, RZ, RZ, UR4 ;  /* 0x00000004ff3d7e24 */ /* 0x000fec000f8e00ff */
[----:B------:R-:W-:Y:S02]  /*6330*/  @P0 SHF.R.U32.HI R2, RZ, 0x10, R5 ;  /* 0x00000010ff020819 */ /* 0x000fe40000011605 */
[----:B------:R-:W-:Y:S02]  /*6340*/  @P0 MOV R3, R4 ;  /* 0x0000000400030202 */ /* 0x000fe40000000f00 */
[----:B------:R-:W-:Y:S02]  /*6350*/  @P0 R2UR UR4, R2 ;  /* 0x00000000020402ca */ /* 0x000fe400000e0000 */
[----:B------:R-:W-:Y:S02]  /*6360*/  @P0 LOP3.LUT R4, R5, 0xffff, RZ, 0xc0, !PT ;  /* 0x0000ffff05040812 */ /* 0x000fe400078ec0ff */
[----:B------:R-:W-:Y:S02]  /*6370*/  @P0 R2UR UR6, R3 ;  /* 0x00000000030602ca */ /* 0x000fe400000e0000 */
[----:B------:R-:W-:Y:S07]  /*6380*/  @P0 R2UR UR5, R4 ;  /* 0x00000000040502ca */ /* 0x000fee00000e0000 */
[----:B------:R-:W-:Y:S02]  /*6390*/  @UP1 UMOV UR7, UR4 ;  /* 0x0000000400071c82 */ /* 0x000fe40008000000 */
[----:B------:R-:W-:Y:S02]  /*63a0*/  IMAD.U32 R59, RZ, RZ, UR7 ;  /* 0x00000007ff3b7e24 */ /* 0x000fe4000f8e00ff */
[----:B------:R-:W-:Y:S02]  /*63b0*/  @UP1 UMOV UR38, UR6 ;  /* 0x0000000600261c82 */ /* 0x000fe40008000000 */
[----:B------:R-:W-:Y:S01]  /*63c0*/  @UP1 UMOV UR37, UR5 ;  /* 0x0000000500251c82 */ /* 0x000fe20008000000 */
[----:B--2---:R-:W-:Y:S05]  /*63d0*/  BRA.U !UP0, `(.L_x_111) ;  /* 0x0000000108cc7547 */ /* 0x004fea000b800000 */
[----:B------:R-:W2:Y:S01]  /*63e0*/  LDCU UR12, c[0x0][0xb20] ;  /* 0x00016400ff0c77ac */ /* 0x000ea20008000800 */
[----:B-1----:R-:W-:Y:S02]  /*63f0*/  UIMAD.WIDE.U32 UR4, UR62, UR59, URZ ;  /* 0x0000003b3e0472a5 */ /* 0x002fe4000f8e00ff */
[----:B------:R-:W-:Y:S02]  /*6400*/  UIMAD.WIDE.U32 UR6, UR63, UR56, URZ ;  /* 0x000000383f0672a5 */ /* 0x000fe4000f8e00ff */
[----:B------:R-:W-:Y:S02]  /*6410*/  UISETP.NE.AND UP0, UPT, UR58, 0x1, UPT ;  /* 0x000000013a00788c */ /* 0x000fe4000bf05270 */
[----:B------:R-:W-:Y:S02]  /*6420*/  UIMAD.WIDE.U32 UR8, UR37, UR59, URZ ;  /* 0x0000003b250872a5 */ /* 0x000fe4000f8e00ff */
[----:B------:R-:W-:Y:S02]  /*6430*/  UIMAD.WIDE.U32 UR10, UR38, UR56, URZ ;  /* 0x00000038260a72a5 */ /* 0x000fe4000f8e00ff */
[----:B------:R-:W-:Y:S02]  /*6440*/  UISETP.NE.AND UP1, UPT, UR41, 0x1, UPT ;  /* 0x000000012900788c */ /* 0x000fe4000bf25270 */
[----:B------:R-:W-:Y:S01]  /*6450*/  UISETP.NE.AND UP2, UPT, UR40, 0x1, UPT ;  /* 0x000000012800788c */ /* 0x000fe2000bf45270 */
[----:B------:R-:W-:Y:S02]  /*6460*/  UMOV UR4, UR5 ;  /* 0x0000000500047c82 */ /* 0x000fe40008000000 */
[----:B--2---:R-:W-:Y:S03]  /*6470*/  USHF.R.U32.HI UR5, URZ, UR12, UR4 ;  /* 0x0000000cff057299 */ /* 0x004fe60008011604 */
[----:B------:R-:W-:Y:S02]  /*6480*/  UMOV UR4, UR7 ;  /* 0x0000000700047c82 */ /* 0x000fe40008000000 */
[----:B------:R-:W-:Y:S02]  /*6490*/  USHF.R.U32.HI UR7, URZ, UR57, UR4 ;  /* 0x00000039ff077299 */ /* 0x000fe40008011604 */
[----:B------:R-:W-:Y:S02]  /*64a0*/  USEL UR4, UR62, UR5, !UP0 ;  /* 0x000000053e047287 */ /* 0x000fe4000c000000 */
[----:B------:R-:W-:Y:S01]  /*64b0*/  USEL UR7, UR63, UR7, !UP1 ;  /* 0x000000073f077287 */ /* 0x000fe2000c800000 */
[----:B------:R-:W-:Y:S01]  /*64c0*/  UMOV UR5, UR9 ;  /* 0x0000000900057c82 */ /* 0x000fe20008000000 */
[----:B------:R-:W-:Y:S02]  /*64d0*/  UIMAD.WIDE.U32 UR8, UR4, UR42, URZ ;  /* 0x0000002a040872a5 */ /* 0x000fe4000f8e00ff */
[----:B------:R-:W-:Y:S03]  /*64e0*/  USHF.R.U32.HI UR6, URZ, UR12, UR5 ;  /* 0x0000000cff067299 */ /* 0x000fe60008011605 */
[----:B------:R-:W-:Y:S01]  /*64f0*/  UMOV UR5, UR11 ;  /* 0x0000000b00057c82 */ /* 0x000fe20008000000 */
[----:B------:R-:W-:Y:S02]  /*6500*/  UIMAD.WIDE.U32 UR10, UR7, UR42, URZ ;  /* 0x0000002a070a72a5 */ /* 0x000fe4000f8e00ff */
[----:B------:R-:W-:Y:S02]  /*6510*/  USHF.R.U32.HI UR12, URZ, UR57, UR5 ;  /* 0x00000039ff0c7299 */ /* 0x000fe40008011605 */
[----:B------:R-:W-:Y:S01]  /*6520*/  USEL UR6, UR37, UR6, !UP0 ;  /* 0x0000000625067287 */ /* 0x000fe2000c000000 */
[----:B------:R-:W-:Y:S02]  /*6530*/  UMOV UR5, UR9 ;  /* 0x0000000900057c82 */ /* 0x000fe40008000000 */
[----:B------:R-:W-:Y:S01]  /*6540*/  UMOV UR10, UR11 ;  /* 0x0000000b000a7c82 */ /* 0x000fe20008000000 */
[----:B------:R-:W-:Y:S02]  /*6550*/  @UP2 USHF.R.U32.HI UR4, URZ, UR43, UR5 ;  /* 0x0000002bff042299 */ /* 0x000fe40008011605 */
[----:B------:R-:W-:Y:S02]  /*6560*/  @UP2 USHF.R.U32.HI UR7, URZ, UR43, UR10 ;  /* 0x0000002bff072299 */ /* 0x000fe4000801160a */
[----:B------:R-:W-:Y:S02]  /*6570*/  UIMAD UR4, UR40, UR4, URZ ;  /* 0x00000004280472a4 */ /* 0x000fe4000f8e02ff */
[----:B------:R-:W-:Y:S02]  /*6580*/  UIMAD.WIDE.U32 UR10, UR6, UR42, URZ ;  /* 0x0000002a060a72a5 */ /* 0x000fe4000f8e00ff */
[----:B------:R-:W-:Y:S02]  /*6590*/  USEL UR5, UR38, UR12, !UP1 ;  /* 0x0000000c26057287 */ /* 0x000fe4000c800000 */
[----:B------:R-:W-:Y:S02]  /*65a0*/  UIMAD UR8, UR40, UR7, URZ ;  /* 0x00000007280872a4 */ /* 0x000fe4000f8e02ff */
[----:B------:R-:W-:Y:S03]  /*65b0*/  UISETP.GE.AND UP0, UPT, UR6, UR4, UPT ;  /* 0x000000040600728c */ /* 0x000fe6000bf06270 */
[----:B------:R-:W-:Y:S01]  /*65c0*/  UMOV UR4, UR11 ;  /* 0x0000000b00047c82 */ /* 0x000fe20008000000 */
[----:B------:R-:W-:Y:S02]  /*65d0*/  UISETP.GE.OR UP0, UPT, UR5, UR8, UP0 ;  /* 0x000000080500728c */ /* 0x000fe40008706670 */
[----:B------:R-:W-:Y:S02]  /*65e0*/  USHF.R.U32.HI UR4, URZ, UR43, UR4 ;  /* 0x0000002bff047299 */ /* 0x000fe40008011604 */
[----:B------:R-:W-:Y:S02]  /*65f0*/  UIMAD.WIDE.U32 UR8, UR5, UR42, URZ ;  /* 0x0000002a050872a5 */ /* 0x000fe4000f8e00ff */
[----:B------:R-:W-:Y:S02]  /*6600*/  USEL UR11, UR6, UR4, !UP2 ;  /* 0x00000004060b7287 */ /* 0x000fe4000d000000 */
[----:B------:R-:W-:Y:S02]  /*6610*/  UIADD3 UR8, UPT, UPT, -UR5, URZ, URZ ;  /* 0x000000ff05087290 */ /* 0x000fe4000fffe1ff */
[----:B------:R-:W-:Y:S01]  /*6620*/  UIADD3 UR10, UPT, UPT, -UR11, URZ, URZ ;  /* 0x000000ff0b0a7290 */ /* 0x000fe2000fffe1ff */
[----:B------:R-:W-:Y:S01]  /*6630*/  @!UP0 UMOV UR4, UR9 ;  /* 0x0000000900048c82 */ /* 0x000fe20008000000 */
[----:B------:R-:W-:Y:S02]  /*6640*/  UIADD3 UR9, UPT, UPT, -UR6, URZ, URZ ;  /* 0x000000ff06097290 */ /* 0x000fe4000fffe1ff */
[----:B------:R-:W-:Y:S02]  /*6650*/  @!UP0 USHF.R.U32.HI UR4, URZ, UR43, UR4 ;  /* 0x0000002bff048299 */ /* 0x000fe40008011604 */
[----:B------:R-:W-:Y:S02]  /*6660*/  UIMAD UR10, UR40, UR10, UR6 ;  /* 0x0000000a280a72a4 */ /* 0x000fe4000f8e0206 */
[----:B------:R-:W-:Y:S04]  /*6670*/  @!UP0 USEL UR4, UR5, UR4, !UP2 ;  /* 0x0000000405048287 */ /* 0x000fe8000d000000 */
[----:B------:R-:W-:Y:S02]  /*6680*/  @!UP0 UIMAD UR10, UR7, UR10, UR4 ;  /* 0x0000000a070a82a4 */ /* 0x000fe4000f8e0204 */
[----:B------:R-:W-:Y:S02]  /*6690*/  @!UP0 UIADD3 UR11, UPT, UPT, UR11, -UR4, URZ ;  /* 0x800000040b0b8290 */ /* 0x000fe4000fffe0ff */
[----:B------:R-:W-:Y:S02]  /*66a0*/  UIMAD UR7, UR41, UR8, UR38 ;  /* 0x00000008290772a4 */ /* 0x000fe4000f8e0226 */
[----:B------:R-:W-:Y:S02]  /*66b0*/  @!UP0 UIMAD UR6, UR11, UR40, UR5 ;  /* 0x000000280b0682a4 */ /* 0x000fe4000f8e0205 */
[----:B------:R-:W-:Y:S01]  /*66c0*/  UIMAD UR4, UR58, UR9, UR37 ;  /* 0x000000093a0472a4 */ /* 0x000fe2000f8e0225 */
[----:B------:R-:W-:Y:S02]  /*66d0*/  @!UP0 UMOV UR5, UR10 ;  /* 0x0000000a00058c82 */ /* 0x000fe40008000000 */
[----:B------:R-:W-:Y:S02]  /*66e0*/  UIMAD UR38, UR5, UR41, UR7 ;  /* 0x00000029052672a4 */ /* 0x000fe4000f8e0207 */
[----:B------:R-:W-:Y:S11]  /*66f0*/  UIMAD UR37, UR6, UR58, UR4 ;  /* 0x0000003a062572a4 */ /* 0x000ff6000f8e0204 */
[----:B------:R-:W-:Y:S01]  /*6700*/  @!UPT UIADD3 URZ, UPT, UPT, URZ, URZ, URZ ;  /* 0x000000fffffff290 */ /* 0x000fe2000fffe0ff */
.L_x_111:
[----:B-1----:R-:W-:Y:S01]  /*6710*/  UISETP.NE.AND UP0, UPT, UR39, 0x1, UPT ;  /* 0x000000012700788c */ /* 0x002fe2000bf05270 */
[----:B------:R-:W-:Y:S01]  /*6720*/  R2UR UR11, R60 ;  /* 0x000000003c0b72ca */ /* 0x000fe200000e0000 */
[----:B------:R-:W-:Y:S01]  /*6730*/  USHF.L.U32 UR50, UR29, 0x6, URZ ;  /* 0x000000061d327899 */ /* 0x000fe200080006ff */
[----:B------:R-:W-:Y:S01]  /*6740*/  IADD3 R54, PT, PT, R54, 0x1, RZ ;  /* 0x0000000136367810 */ /* 0x000fe20007ffe0ff */
[----:B------:R-:W-:Y:S07]  /*6750*/  USHF.L.U32 UR49, UR32, 0x6, URZ ;  /* 0x0000000620317899 */ /* 0x000fee00080006ff */
[----:B------:R-:W1:Y:S01]  /*6760*/  @!UP0 LDCU.128 UR12, c[0x0][0xb10] ;  /* 0x00016200ff0c87ac */ /* 0x000e620008000c00 */
[----:B------:R-:W2:Y:S01]  /*6770*/  @!UP0 LDCU UR5, c[0x0][0xb0c] ;  /* 0x00016180ff0587ac */ /* 0x000ea20008000800 */
[----:B------:R-:W4:Y:S01]  /*6780*/  @!UP0 LDCU UR10, c[0x0][0xb20] ;  /* 0x00016400ff0a87ac */ /* 0x000f220008000800 */
[----:B-1----:R-:W-:Y:S02]  /*6790*/  UIMAD.WIDE.U32 UR8, UR38, UR12, URZ ;  /* 0x0000000c260872a5 */ /* 0x002fe4000f8e00ff */
[----:B------:R-:W-:Y:S02]  /*67a0*/  UIMAD.WIDE.U32 UR6, UR37, UR15, URZ ;  /* 0x0000000f250672a5 */ /* 0x000fe4000f8e00ff */
[----:B------:R-:W-:Y:S03]  /*67b0*/  @!UP0 UISETP.NE.AND UP1, UPT, UR14, 0x1, UPT ;  /* 0x000000010e00888c */ /* 0x000fe6000bf25270 */
[----:B------:R-:W-:Y:S01]  /*67c0*/  @!UP0 UMOV UR4, UR9 ;  /* 0x0000000900048c82 */ /* 0x000fe20008000000 */
[----:B--2---:R-:W-:Y:S02]  /*67d0*/  @!UP0 UISETP.NE.AND UP2, UPT, UR5, 0x1, UPT ;  /* 0x000000010500888c */ /* 0x004fe4000bf45270 */
[----:B------:R-:W-:Y:S01]  /*67e0*/  @!UP0 USHF.R.U32.HI UR4, URZ, UR13, UR4 ;  /* 0x0000000dff048299 */ /* 0x000fe20008011604 */
[----:B------:R-:W-:Y:S02]  /*67f0*/  @!UP0 UMOV UR6, UR7 ;  /* 0x0000000700068c82 */ /* 0x000fe40008000000 */
[----:B----4-:R-:W-:Y:S02]  /*6800*/  @!UP0 USHF.R.U32.HI UR6, URZ, UR10, UR6 ;  /* 0x0000000aff068299 */ /* 0x010fe40008011606 */
[----:B------:R-:W-:Y:S02]  /*6810*/  @!UP0 USEL UR7, UR38, UR4, !UP2 ;  /* 0x0000000426078287 */ /* 0x000fe4000d000000 */
[----:B------:R-:W-:Y:S04]  /*6820*/  @!UP0 USEL UR6, UR37, UR6, !UP1 ;  /* 0x0000000625068287 */ /* 0x000fe8000c800000 */
[----:B------:R-:W-:Y:S02]  /*6830*/  @!UP0 UIADD3 UR4, UPT, UPT, -UR7, UR6, URZ ;  /* 0x0000000607048290 */ /* 0x000fe4000fffe1ff */
[----:B------:R-:W-:Y:S02]  /*6840*/  @!UP0 UIADD3 UR6, UPT, UPT, UR7, -UR6, URZ ;  /* 0x8000000607068290 */ /* 0x000fe4000fffe0ff */
[----:B------:R-:W-:Y:S02]  /*6850*/  @!UP0 UIMAD UR38, UR4, UR5, UR38 ;  /* 0x00000005042682a4 */ /* 0x000fe4000f8e0226 */
[----:B------:R-:W-:Y:S02]  /*6860*/  @!UP0 UIMAD UR37, UR6, UR14, UR37 ;  /* 0x0000000e062582a4 */ /* 0x000fe4000f8e0225 */
[----:B------:R-:W-:Y:S09]  /*6870*/  ULOP3.LUT UP0, URZ, UR11, 0x1b0, URZ, 0xc0, !UPT ;  /* 0x000001b00bff7892 */ /* 0x000ff2000f80c0ff */
[----:B------:R-:W-:Y:S05]  /*6880*/  BRA.U !UP0, `(.L_x_112) ;  /* 0x00000001087c7547 */ /* 0x000fea000b800000 */
[----:B------:R-:W1:Y:S01]  /*6890*/  LDCU.64 UR8, c[0x4][0x80] ;  /* 0x01001000ff0877ac */ /* 0x000e620008000a00 */
[----:B------:R-:W-:Y:S01]  /*68a0*/  MOV R2, 0x0 ;  /* 0x0000000000027802 */ /* 0x000fe20000000f00 */
[----:B------:R-:W-:Y:S02]  /*68b0*/  HFMA2 R12, -RZ, RZ, 0, 5.9604644775390625e-08 ;  /* 0x00000001ff0c7431 */ /* 0x000fe400000001ff */
[----:B------:R-:W-:Y:S01]  /*68c0*/  IMAD.MOV.U32 R8, RZ, RZ, 0x70 ;  /* 0x00000070ff087424 */ /* 0x000fe200078e00ff */
[----:B------:R2:W4:Y:S01]  /*68d0*/  LDC.64 R14, c[0x4][R2] ;  /* 0x01000000020e7b82 */ /* 0x0005220000000a00 */
[----:B------:R-:W3:Y:S01]  /*68e0*/  LDCU.64 UR6, c[0x4][0x88] ;  /* 0x01001100ff0677ac */ /* 0x000ee20008000a00 */
[----:B------:R-:W-:Y:S01]  /*68f0*/  IMAD.MOV.U32 R13, RZ, RZ, RZ ;  /* 0x000000ffff0d7224 */ /* 0x000fe200078e00ff */
[----:B------:R-:W2:Y:S01]  /*6900*/  LDCU.64 UR4, c[0x4][0x8] ;  /* 0x01000100ff0477ac */ /* 0x000ea20008000a00 */
[----:B-1----:R-:W-:Y:S01]  /*6910*/  MOV R5, UR9 ;  /* 0x0000000900057c02 */ /* 0x002fe20008000f00 */
[----:B------:R-:W-:Y:S01]  /*6920*/  IMAD.U32 R4, RZ, RZ, UR8 ;  /* 0x00000008ff047e24 */ /* 0x000fe2000f8e00ff */
[----:B---3--:R-:W-:Y:S01]  /*6930*/  MOV R7, UR7 ;  /* 0x0000000700077c02 */ /* 0x008fe20008000f00 */
[----:B------:R-:W-:Y:S01]  /*6940*/  IMAD.U32 R6, RZ, RZ, UR6 ;  /* 0x00000006ff067e24 */ /* 0x000fe2000f8e00ff */
[----:B--2---:R-:W-:Y:S01]  /*6950*/  MOV R11, UR5 ;  /* 0x00000005000b7c02 */ /* 0x004fe20008000f00 */
[----:B------:R-:W-:Y:S02]  /*6960*/  IMAD.U32 R10, RZ, RZ, UR4 ;  /* 0x00000004ff0a7e24 */ /* 0x000fe4000f8e00ff */
[----:B------:R-:W-:Y:S07]  /*6970*/  LEPC R20, `(.L_x_113) ;  /* 0x000000001014794e */ /* 0x000fee0000000000 */
[----:B----45:R-:W-:Y:S05]  /*6980*/  CALL.ABS.NOINC R14 ;  /* 0x000000000e007343 */ /* 0x030fea0003c00000 */
.L_x_113:
[----:B------:R-:W1:Y:S01]  /*6990*/  LDCU.64 UR8, c[0x4][0x80] ;  /* 0x01001000ff0877ac */ /* 0x000e620008000a00 */
[----:B------:R-:W2:Y:S01]  /*69a0*/  LDC.64 R2, c[0x4][R2] ;  /* 0x0100000002027b82 */ /* 0x000ea20000000a00 */
[----:B------:R-:W-:Y:S02]  /*69b0*/  HFMA2 R12, -RZ, RZ, 0, 5.9604644775390625e-08 ;  /* 0x00000001ff0c7431 */ /* 0x000fe400000001ff */
[----:B------:R-:W-:Y:S02]  /*69c0*/  IMAD.MOV.U32 R8, RZ, RZ, 0x70 ;  /* 0x00000070ff087424 */ /* 0x000fe400078e00ff */
[----:B------:R-:W-:Y:S01]  /*69d0*/  IMAD.MOV.U32 R13, RZ, RZ, RZ ;  /* 0x000000ffff0d7224 */ /* 0x000fe200078e00ff */
[----:B------:R-:W3:Y:S01]  /*69e0*/  LDCU.64 UR6, c[0x4][0x88] ;  /* 0x01001100ff0677ac */ /* 0x000ee20008000a00 */
[----:B------:R-:W4:Y:S01]  /*69f0*/  LDCU.64 UR4, c[0x4][0x8] ;  /* 0x01000100ff0477ac */ /* 0x000f220008000a00 */
[----:B-1----:R-:W-:Y:S02]  /*6a00*/  MOV R4, UR8 ;  /* 0x0000000800047c02 */ /* 0x002fe40008000f00 */
[----:B------:R-:W-:Y:S02]  /*6a10*/  MOV R5, UR9 ;  /* 0x0000000900057c02 */ /* 0x000fe40008000f00 */
[----:B---3--:R-:W-:Y:S01]  /*6a20*/  MOV R7, UR7 ;  /* 0x0000000700077c02 */ /* 0x008fe20008000f00 */
[----:B------:R-:W-:Y:S01]  /*6a30*/  IMAD.U32 R6, RZ, RZ, UR6 ;  /* 0x00000006ff067e24 */ /* 0x000fe2000f8e00ff */
[----:B----4-:R-:W-:Y:S01]  /*6a40*/  MOV R11, UR5 ;  /* 0x00000005000b7c02 */ /* 0x010fe20008000f00 */
[----:B------:R-:W-:Y:S02]  /*6a50*/  IMAD.U32 R10, RZ, RZ, UR4 ;  /* 0x00000004ff0a7e24 */ /* 0x000fe4000f8e00ff */
[----:B------:R-:W-:Y:S07]  /*6a60*/  LEPC R20, `(.L_x_112) ;  /* 0x000000001014794e */ /* 0x000fee0000000000 */
[----:B--2---:R-:W-:Y:S05]  /*6a70*/  CALL.ABS.NOINC R2 ;  /* 0x0000000002007343 */ /* 0x004fea0003c00000 */
.L_x_112:
[----:B------:R-:W-:Y:S02]  /*6a80*/  ISETP.NE.U32.AND P0, PT, RZ, UR60, PT ;  /* 0x0000003cff007c0c */ /* 0x000fe4000bf05070 */
[C---:B------:R-:W-:Y:S02]  /*6a90*/  ISETP.NE.U32.AND P1, PT, R46.reuse, RZ, PT ;  /* 0x000000ff2e00720c */ /* 0x040fe40003f25070 */
[----:B------:R-:W-:Y:S02]  /*6aa0*/  ISETP.NE.U32.AND P4, PT, R46, RZ, PT ;  /* 0x000000ff2e00720c */ /* 0x000fe40003f85070 */
[----:B------:R-:W-:Y:S02]  /*6ab0*/  ISETP.NE.AND.EX P0, PT, RZ, UR61, PT, P0 ;  /* 0x0000003dff007c0c */ /* 0x000fe4000bf05300 */
[C---:B------:R-:W-:Y:S02]  /*6ac0*/  ISETP.NE.AND.EX P1, PT, R47.reuse, RZ, PT, P1 ;  /* 0x000000ff2f00720c */ /* 0x040fe40003f25310 */
[----:B------:R-:W-:Y:S02]  /*6ad0*/  ISETP.NE.AND.EX P4, PT, R47, RZ, P0, P4 ;  /* 0x000000ff2f00720c */ /* 0x000fe40000785340 */
[----:B---3--:R-:W-:Y:S02]  /*6ae0*/  ISETP.NE.U32.AND P5, PT, R42, RZ, PT ;  /* 0x000000ff2a00720c */ /* 0x008fe40003fa5070 */
[----:B------:R-:W-:Y:S02]  /*6af0*/  ISETP.NE.U32.AND P3, PT, RZ, UR60, PT ;  /* 0x0000003cff007c0c */ /* 0x000fe4000bf65070 */
[----:B------:R-:W-:Y:S02]  /*6b00*/  PLOP3.LUT P2, PT, PT, PT, PT, 0x8, 0x80 ;  /* 0x000000000080781c */ /* 0x000fe40003f4e170 */
[----:B------:R-:W-:Y:S02]  /*6b10*/  ISETP.NE.AND.EX P5, PT, R43, RZ, PT, P5 ;  /* 0x000000ff2b00720c */ /* 0x000fe40003fa5350 */
[----:B------:R-:W-:Y:S03]  /*6b20*/  ISETP.NE.AND.EX P3, PT, RZ, UR61, PT, P3 ;  /* 0x0000003dff007c0c */ /* 0x000fe6000bf65330 */
[----:B------:R-:W-:Y:S01]  /*6b30*/  @!P4 PLOP3.LUT P2, PT, P1, PT, PT, 0x80, 0x8 ;  /* 0x000000000008c81c */ /* 0x000fe20000f4f070 */
[----:B------:R-:W-:Y:S01]  /*6b40*/  @!UPT UIADD3 URZ, UPT, UPT, URZ, URZ, URZ ;  /* 0x000000fffffff290 */ /* 0x000fe2000fffe0ff */
[----:B------:R-:W-:Y:S11]  /*6b50*/  @!P1 BRA `(.L_x_114) ;  /* 0x0000000000309947 */ /* 0x000ff60003800000 */
[----:B------:R-:W-:Y:S01]  /*6b60*/  ISETP.NE.U32.AND P0, PT, R44, RZ, PT ;  /* 0x000000ff2c00720c */ /* 0x000fe20003f05070 */
[----:B------:R-:W1:Y:S01]  /*6b70*/  LDCU.64 UR4, c[0x0][0x358] ;  /* 0x00006b00ff0477ac */ /* 0x000e620008000a00 */
[----:B------:R-:W-:Y:S02]  /*6b80*/  IMAD.MOV.U32 R49, RZ, RZ, 0x1 ;  /* 0x00000001ff317424 */ /* 0x000fe400078e00ff */
[----:B------:R-:W-:Y:S11]  /*6b90*/  ISETP.NE.AND.EX P0, PT, R45, RZ, PT, P0 ;  /* 0x000000ff2d00720c */ /* 0x000ff60003f05300 */
[----:B------:R-:W-:Y:S02]  /*6ba0*/  @!UPT UIADD3 URZ, UPT, UPT, URZ, URZ, URZ ;  /* 0x000000fffffff290 */ /* 0x000fe4000fffe0ff */
[----:B------:R-:W2:Y:S01]  /*6bb0*/  @P0 LDC.64 R2, c[0x0][0x888] ;  /* 0x00022200ff020b82 */ /* 0x000ea20000000a00 */
[----:B------:R-:W-:Y:S04]  /*6bc0*/  @P0 IMAD R0, R46, UR36, RZ ;  /* 0x000000242e000c24 */ /* 0x000fe8000f8e02ff */
[----:B--2---:R-:W-:Y:S04]  /*6bd0*/  @P0 IMAD.WIDE R2, R0, 0x4, R2 ;  /* 0x0000000400020825 */ /* 0x004fe800078e0202 */
[----:B------:R-:W-:Y:S01]  /*6be0*/  HFMA2 R0, -RZ, RZ, 0, 5.9604644775390625e-08 ;  /* 0x00000001ff007431 */ /* 0x000fe200000001ff */
[----:B-1---5:R1:W5:Y:S04]  /*6bf0*/  @P0 LDG.E R26, desc[UR4][R2.64] ;  /* 0x00000004021a0981 */ /* 0x022368000c1e1900 */
[----:B------:R-:W-:Y:S01]  /*6c00*/  @!P0 PRMT R49, R0, 0x7610, R49 ;  /* 0x0000761000318816 */ /* 0x000fe20000000031 */
[----:B-1----:R-:W2:Y:S06]  /*6c10*/  @!P0 LDC R26, c[0x0][0x880] ;  /* 0x00022000ff1a8b82 */ /* 0x002eac0000000800 */
.L_x_114:
[----:B------:R-:W-:Y:S05]  /*6c20*/  @!P5 BRA `(.L_x_115) ;  /* 0x000000000024d947 */ /* 0x000fea0003800000 */
[----:B------:R-:W-:Y:S01]  /*6c30*/  ISETP.NE.U32.AND P0, PT, R40, RZ, PT ;  /* 0x000000ff2800720c */ /* 0x000fe20003f05070 */
[----:B------:R-:W1:Y:S03]  /*6c40*/  LDCU.64 UR4, c[0x0][0x358] ;  /* 0x00006b00ff0477ac */ /* 0x000e660008000a00 */
[----:B------:R-:W-:Y:S11]  /*6c50*/  ISETP.NE.AND.EX P0, PT, R41, RZ, PT, P0 ;  /* 0x000000ff2900720c */ /* 0x000ff60003f05300 */
[----:B------:R-:W-:Y:S02]  /*6c60*/  @!UPT UIADD3 URZ, UPT, UPT, URZ, URZ, URZ ;  /* 0x000000fffffff290 */ /* 0x000fe4000fffe0ff */
[----:B------:R-:W3:Y:S01]  /*6c70*/  @P0 LDC.64 R2, c[0x0][0x8a8] ;  /* 0x00022a00ff020b82 */ /* 0x000ee20000000a00 */
[----:B------:R-:W-:Y:S04]  /*6c80*/  @P0 IMAD R0, R42, UR36, RZ ;  /* 0x000000242a000c24 */ /* 0x000fe8000f8e02ff */
[----:B---3--:R-:W-:Y:S05]  /*6c90*/  @P0 IMAD.WIDE R2, R0, 0x4, R2 ;  /* 0x0000000400020825 */ /* 0x008fea00078e0202 */
[----:B-1---5:R1:W5:Y:S02]  /*6ca0*/  @P0 LDG.E R24, desc[UR4][R2.64] ;  /* 0x0000000402180981 */ /* 0x022364000c1e1900 */
[----:B-1----:R-:W3:Y:S02]  /*6cb0*/  @!P0 LDC R24, c[0x0][0x8a0] ;  /* 0x00022800ff188b82 */ /* 0x002ee40000000800 */
.L_x_115:
[----:B--2--5:R-:W-:Y:S01]  /*6cc0*/  FSETP.NEU.AND P0, PT, R26, RZ, PT ;  /* 0x000000ff1a00720b */ /* 0x024fe20003f0d000 */
[----:B------:R-:W-:Y:S01]  /*6cd0*/  IMAD.U32 R2, RZ, RZ, UR46 ;  /* 0x0000002eff027e24 */ /* 0x000fe2000f8e00ff */
[----:B------:R-:W-:Y:S01]  /*6ce0*/  SEL R5, RZ, 0xffffffff, P3 ;  /* 0xffffffffff057807 */ /* 0x000fe20001800000 */
[----:B------:R-:W-:Y:S01]  /*6cf0*/  ULOP3.LUT UR4, UR55, 0x1, URZ, 0x3c, !UPT ;  /* 0x0000000137047892 */ /* 0x000fe2000f8e3cff */
[----:B------:R-:W-:Y:S01]  /*6d00*/  @!P4 LOP3.LUT P3, RZ, R49, 0xff, RZ, 0xc0, !PT ;  /* 0x000000ff31ffc812 */ /* 0x000fe2000786c0ff */
[----:B------:R-:W-:Y:S01]  /*6d10*/  BSSY B1, `(.L_x_116) ;  /* 0x000003c000017945 */ /* 0x000fe20003800000 */
[----:B------:R-:W-:Y:S01]  /*6d20*/  @!P4 SEL R0, RZ, 0xffffffff, P0 ;  /* 0xffffffffff00c807 */ /* 0x000fe20000000000 */
[----:B------:R-:W-:Y:S01]  /*6d30*/  IMAD.MOV.U32 R66, RZ, RZ, 0x1 ;  /* 0x00000001ff427424 */ /* 0x000fe200078e00ff */
[----:B------:R-:W-:Y:S01]  /*6d40*/  LEA R2, R2, UR44, 0x3 ;  /* 0x0000002c02027c11 */ /* 0x000fe2000f8e18ff */
[----:B------:R-:W-:Y:S01]  /*6d50*/  IMAD.U32 R64, RZ, RZ, UR4 ;  /* 0x00000004ff407e24 */ /* 0x000fe2000f8e00ff */
[----:B------:R-:W-:Y:S01]  /*6d60*/  @P2 SEL R0, R5, R0, !P3 ;  /* 0x0000000005002207 */ /* 0x000fe20005800000 */
[----:B------:R-:W-:Y:S01]  /*6d70*/  IMAD.U32 R65, RZ, RZ, UR46 ;  /* 0x0000002eff417e24 */ /* 0x000fe2000f8e00ff */
[----:B------:R-:W-:Y:S02]  /*6d80*/  LEA R27, R22, UR44, 0x3 ;  /* 0x0000002c161b7c11 */ /* 0x000fe4000f8e18ff */
[----:B------:R-:W-:Y:S02]  /*6d90*/  CS2R R38, SRZ ;  /* 0x0000000000267805 */ /* 0x000fe4000001ff00 */
[----:B------:R-:W-:Y:S02]  /*6da0*/  @!P4 LOP3.LUT R0, R0, 0x1, RZ, 0xc0, !PT ;  /* 0x000000010000c812 */ /* 0x000fe400078ec0ff */
[----:B------:R-:W-:Y:S02]  /*6db0*/  CS2R R36, SRZ ;  /* 0x0000000000247805 */ /* 0x000fe4000001ff00 */
[----:B------:R-:W-:Y:S02]  /*6dc0*/  SHF.L.U32 R3, R56, 0x1f, RZ ;  /* 0x0000001f38037819 */ /* 0x000fe400000006ff */
[----:B------:R-:W-:Y:S02]  /*6dd0*/  CS2R R30, SRZ ;  /* 0x00000000001e7805 */ /* 0x000fe4000001ff00 */
[----:B------:R-:W-:Y:S02]  /*6de0*/  ISETP.NE.U32.OR P5, PT, R0, 0x1, P4 ;  /* 0x000000010000780c */ /* 0x000fe400027a5470 */
[----:B------:R-:W-:Y:S02]  /*6df0*/  CS2R R28, SRZ ;  /* 0x00000000001c7805 */ /* 0x000fe4000001ff00 */
[----:B------:R-:W-:Y:S02]  /*6e00*/  LEA.HI R25, R22, R22, RZ, 0x1 ;  /* 0x0000001616197211 */ /* 0x000fe400078f08ff */
[----:B------:R-:W-:Y:S02]  /*6e10*/  LOP3.LUT P4, R53, R49, 0xff, RZ, 0xc0, !PT ;  /* 0x000000ff31357812 */ /* 0x000fe4000788c0ff */
[----:B------:R-:W-:Y:S02]  /*6e20*/  SEL R4, RZ, 0xffffffff, P0 ;  /* 0xffffffffff047807 */ /* 0x000fe40000000000 */
[----:B------:R-:W-:Y:S02]  /*6e30*/  P2R R62, PR, RZ, 0x20 ;  /* 0x00000020ff3e7803 */ /* 0x000fe40000000000 */
[----:B------:R-:W-:Y:S02]  /*6e40*/  @P1 SEL R4, R5, R4, !P4 ;  /* 0x0000000405041207 */ /* 0x000fe40006000000 */
[----:B------:R-:W-:Y:S02]  /*6e50*/  @P5 SHF.L.U32 R0, R64, 0x1f, RZ ;  /* 0x0000001f40005819 */ /* 0x000fe400000006ff */
[----:B------:R-:W-:Y:S02]  /*6e60*/  LOP3.LUT R4, R4, 0x1, RZ, 0xc0, !PT ;  /* 0x0000000104047812 */ /* 0x000fe400078ec0ff */
[----:B------:R1:W2:Y:S02]  /*6e70*/  @P5 SYNCS.PHASECHK.TRANS64.TRYWAIT P3, [R2+URZ+0x1a0], R0 ;  /* 0x0001a000020055a7 */ /* 0x0002a400080611ff */
[----:B------:R-:W-:Y:S04]  /*6e80*/  ISETP.NE.U32.AND P0, PT, R4, 0x1, PT ;  /* 0x000000010400780c */ /* 0x000fe80003f05070 */
[----:B------:R-:W-:Y:S01]  /*6e90*/  P2R R67, PR, RZ, 0x1 ;  /* 0x00000001ff437803 */ /* 0x000fe20000000000 */
[----:B------:R4:W3:Y:S01]  /*6ea0*/  SYNCS.PHASECHK.TRANS64.TRYWAIT P2, [R27+URZ+0x200], R3 ;  /* 0x000200031b0075a7 */ /* 0x0008e200080411ff */
[C---:B-1----:R-:W-:Y:S01]  /*6eb0*/  IMAD.SHL.U32 R0, R25.reuse, 0x20, RZ ;  /* 0x0000002019007824 */ /* 0x042fe200078e00ff */
[----:B------:R-:W-:Y:S04]  /*6ec0*/  LOP3.LUT R25, R25, 0xffe, RZ, 0xc0, !PT ;  /* 0x00000ffe19197812 */ /* 0x000fe800078ec0ff */
[----:B------:R-:W-:Y:S01]  /*6ed0*/  LOP3.LUT R0, R0, 0xffffffc0, RZ, 0xc0, !PT ;  /* 0xffffffc000007812 */ /* 0x000fe200078ec0ff */
[----:B------:R-:W-:Y:S04]  /*6ee0*/  IMAD.IADD R25, R22, 0x1, -R25 ;  /* 0x0000000116197824 */ /* 0x000fe800078e0a19 */
[----:B------:R-:W-:Y:S04]  /*6ef0*/  IMAD.IADD R0, R23, 0x1, R0 ;  /* 0x0000000117007824 */ /* 0x000fe800078e0200 */
[----:B------:R-:W-:Y:S01]  /*6f00*/  IMAD R25, R25, 0x100000, R0 ;  /* 0x0010000019197824 */ /* 0x000fe200078e0200 */
[----:B--2---:R-:W-:Y:S01]  /*6f10*/  @P5 SEL R66, RZ, 0x1, !P3 ;  /* 0x00000001ff425807 */ /* 0x004fe20005800000 */
[----:B----4-:R-:W-:Y:S06]  /*6f20*/  @!P5 BRA `(.L_x_117) ;  /* 0x000000000068d947 */ /* 0x010fec0003800000 */
[----:B------:R-:W-:Y:S01]  /*6f30*/  HFMA2 R31, -RZ, RZ, 0, 0 ;  /* 0x00000000ff1f7431 */ /* 0x000fe200000001ff */
[----:B------:R-:W-:Y:S01]  /*6f40*/  ISETP.NE.AND P0, PT, R66, RZ, PT ;  /* 0x000000ff4200720c */ /* 0x000fe20003f05270 */
[----:B------:R-:W-:Y:S01]  /*6f50*/  IMAD.U32 R0, RZ, RZ, UR46 ;  /* 0x0000002eff007e24 */ /* 0x000fe2000f8e00ff */
[----:B------:R-:W-:Y:S11]  /*6f60*/  BSSY B0, `(.L_x_118) ;  /* 0x0000005000007945 */ /* 0x000ff60003800000 */
[----:B------:R-:W-:Y:S05]  /*6f70*/  @P0 BRA `(.L_x_119) ;  /* 0x00000000000c0947 */ /* 0x000fea0003800000 */
[----:B------:R-:W-:Y:S04]  /*6f80*/  SHF.L.U32 R4, R64, 0x1f, RZ ;  /* 0x0000001f40047819 */ /* 0x000fe800000006ff */
[----:B------:R-:W1:Y:S02]  /*6f90*/  SYNCS.PHASECHK.TRANS64.TRYWAIT P0, [R2+URZ+0x1a0], R4 ;  /* 0x0001a004020075a7 */ /* 0x000e6400080011ff */
[----:B-1----:R-:W-:Y:S05]  /*6fa0*/  @!P0 BRA `(.L_x_120) ;  /* 0x0000002400c88947 */ /* 0x002fea0003800000 */
.L_x_119:
[----:B------:R-:W-:Y:S05]  /*6fb0*/  BSYNC B0 ;  /* 0x0000000000007941 */ /* 0x000fea0003800000 */
.L_x_118:
[----:B------:R-:W-:Y:S01]  /*6fc0*/  ISETP.NE.AND P0, PT, R67, RZ, PT ;  /* 0x000000ff4300720c */ /* 0x000fe20003f05270 */
[----:B------:R-:W-:Y:S01]  /*6fd0*/  IMAD.MOV.U32 R30, RZ, RZ, RZ ;  /* 0x000000ffff1e7224 */ /* 0x000fe200078e00ff */
[----:B------:R-:W-:Y:S02]  /*6fe0*/  CS2R R28, SRZ ;  /* 0x00000000001c7805 */ /* 0x000fe4000001ff00 */
[----:B------:R-:W-:Y:S02]  /*6ff0*/  CS2R R38, SRZ ;  /* 0x0000000000267805 */ /* 0x000fe4000001ff00 */
[----:B------:R-:W-:Y:S07]  /*7000*/  CS2R R36, SRZ ;  /* 0x0000000000247805 */ /* 0x000fee000001ff00 */
[----:B-1----:R-:W-:Y:S01]  /*7010*/  @P0 IMAD R2, R0, 0x800, R48 ;  /* 0x0000080000020824 */ /* 0x002fe200078e0230 */
[----:B------:R-:W-:Y:S05]  /*7020*/  @P0 WARPSYNC.ALL ;  /* 0x0000000000000948 */ /* 0x000fea0003800000 */
[----:B------:R-:W-:Y:S01]  /*7030*/  @P0 LEA R2, R2, UR44, 0x1 ;  /* 0x0000002c02020c11 */ /* 0x000fe2000f8e08ff */
[----:B------:R-:W-:Y:S04]  /*7040*/  UIADD3 UR4, UPT, UPT, UR46, 0x1, URZ ;  /* 0x000000012e047890 */ /* 0x000fe8000fffe0ff */
[----:B------:R1:W2:Y:S01]  /*7050*/  @P0 LDSM.16.M88.4 R28, [R2+0x400] ;  /* 0x00040000021c083b */ /* 0x0002a20000000200 */
[----:B------:R-:W-:Y:S01]  /*7060*/  UISETP.NE.AND UP0, UPT, UR4, 0x3, UPT ;  /* 0x000000030400788c */ /* 0x000fe2000bf05270 */
[----:B------:R-:W-:Y:S03]  /*7070*/  @P0 IMAD R0, R57, 0x2, R2 ;  /* 0x0000000239000824 */ /* 0x000fe600078e0202 */
[----:B------:R-:W-:Y:S02]  /*7080*/  USEL UR5, URZ, 0x1, UP0 ;  /* 0x00000001ff057887 */ /* 0x000fe40008000000 */
[----:B------:R1:W4:Y:S01]  /*7090*/  @P0 LDSM.16.M88.4 R36, [R0+0x400] ;  /* 0x000400000024083b */ /* 0x0003220000000200 */
[----:B------:R-:W-:Y:S03]  /*70a0*/  USEL UR4, UR4, URZ, UP0 ;  /* 0x000000ff04047287 */ /* 0x000fe60008000000 */
[----:B------:R-:W-:Y:S03]  /*70b0*/  LOP3.LUT R64, R64, UR5, RZ, 0x3c, !PT ;  /* 0x0000000540407c12 */ /* 0x000fe6000f8e3cff */
[----:B------:R-:W-:Y:S02]  /*70c0*/  IMAD.U32 R65, RZ, RZ, UR4 ;  /* 0x00000004ff417e24 */ /* 0x000fe4000f8e00ff */
.L_x_117:
[----:B------:R-:W-:Y:S05]  /*70d0*/  BSYNC B1 ;  /* 0x0000000000017941 */ /* 0x000fea0003800000 */
.L_x_116:
[----:B-1----:R-:W-:Y:S04]  /*70e0*/  SHF.R.U32.HI R0, RZ, 0x15, R25 ;  /* 0x00000015ff007819 */ /* 0x002fe80000011619 */
[----:B------:R-:W-:Y:S01]  /*70f0*/  LOP3.LUT P0, RZ, R0, 0x3, R50, 0x48, !PT ;  /* 0x0000000300ff7812 */ /* 0x000fe20007804832 */
[----:B------:R-:W-:Y:S01]  /*7100*/  @!UPT UIADD3 URZ, UPT, UPT, URZ, URZ, URZ ;  /* 0x000000fffffff290 */ /* 0x000fe2000fffe0ff */
[----:B---3--:R-:W-:Y:S11]  /*7110*/  @P2 BRA `(.L_x_121) ;  /* 0x0000000000082947 */ /* 0x008ff60003800000 */
[----:B------:R-:W1:Y:S02]  /*7120*/  SYNCS.PHASECHK.TRANS64.TRYWAIT P1, [R27+URZ+0x200], R3 ;  /* 0x000200031b0075a7 */ /* 0x000e6400080211ff */
[----:B-1----:R-:W-:Y:S05]  /*7130*/  @!P1 BRA `(.L_x_122) ;  /* 0x0000002400789947 */ /* 0x002fea0003800000 */
.L_x_121:
[----:B------:R-:W-:Y:S05]  /*7140*/  @!P0 BRA `(.L_x_123) ;  /* 0x0000000000408947 */ /* 0x000fea0003800000 */
[----:B------:R-:W3:Y:S01]  /*7150*/  LDCU.64 UR8, c[0x4][0x70] ;  /* 0x01000e00ff0877ac */ /* 0x000ee20008000a00 */
[----:B-1----:R-:W-:Y:S01]  /*7160*/  MOV R3, 0x0 ;  /* 0x0000000000037802 */ /* 0x002fe20000000f00 */
[----:B------:R-:W-:Y:S02]  /*7170*/  HFMA2 R12, -RZ, RZ, 0, 5.9604644775390625e-08 ;  /* 0x00000001ff0c7431 */ /* 0x000fe400000001ff */
[----:B------:R-:W-:Y:S02]  /*7180*/  IMAD.MOV.U32 R8, RZ, RZ, 0x192 ;  /* 0x00000192ff087424 */ /* 0x000fe400078e00ff */
[----:B------:R-:W-:Y:S01]  /*7190*/  IMAD.MOV.U32 R13, RZ, RZ, RZ ;  /* 0x000000ffff0d7224 */ /* 0x000fe200078e00ff */
[----:B------:R-:W1:Y:S01]  /*71a0*/  LDCU.64 UR6, c[0x4][0x78] ;  /* 0x01000f00ff0677ac */ /* 0x000e620008000a00 */
[----:B------:R-:W2:Y:S01]  /*71b0*/  LDC.64 R2, c[0x4][R3] ;  /* 0x0100000003027b82 */ /* 0x000ea20000000a00 */
[----:B------:R-:W5:Y:S01]  /*71c0*/  LDCU.64 UR4, c[0x4][0x10] ;  /* 0x01000200ff0477ac */ /* 0x000f620008000a00 */
[----:B---3--:R-:W-:Y:S01]  /*71d0*/  MOV R5, UR9 ;  /* 0x0000000900057c02 */ /* 0x008fe20008000f00 */
[----:B------:R-:W-:Y:S01]  /*71e0*/  IMAD.U32 R4, RZ, RZ, UR8 ;  /* 0x00000008ff047e24 */ /* 0x000fe2000f8e00ff */
[----:B-1----:R-:W-:Y:S01]  /*71f0*/  MOV R7, UR7 ;  /* 0x0000000700077c02 */ /* 0x002fe20008000f00 */
[----:B------:R-:W-:Y:S01]  /*7200*/  IMAD.U32 R6, RZ, RZ, UR6 ;  /* 0x00000006ff067e24 */ /* 0x000fe2000f8e00ff */
[----:B-----5:R-:W-:Y:S01]  /*7210*/  MOV R11, UR5 ;  /* 0x00000005000b7c02 */ /* 0x020fe20008000f00 */
[----:B------:R-:W-:Y:S02]  /*7220*/  IMAD.U32 R10, RZ, RZ, UR4 ;  /* 0x00000004ff0a7e24 */ /* 0x000fe4000f8e00ff */
[----:B------:R-:W-:Y:S07]  /*7230*/  LEPC R20, `(.L_x_123) ;  /* 0x000000001014794e */ /* 0x000fee0000000000 */
[----:B--2-4-:R-:W-:Y:S05]  /*7240*/  CALL.ABS.NOINC R2 ;  /* 0x0000000002007343 */ /* 0x014fea0003c00000 */
.L_x_123:
[----:B------:R-:W-:Y:S05]  /*7250*/  WARPSYNC.ALL ;  /* 0x0000000000007948 */ /* 0x000fea0003800000 */
[----:B------:R-:W-:Y:S01]  /*7260*/  R2UR UR4, R25 ;  /* 0x00000000190472ca */ /* 0x000fe200000e0000 */
[----:B-12---:R-:W-:Y:S01]  /*7270*/  HADD2.F32 R3, -RZ, R28.H0_H0 ;  /* 0x2000001cff037230 */ /* 0x006fe20000004100 */
[----:B------:R-:W-:Y:S01]  /*7280*/  SHF.L.U32 R63, R57, 0x1, RZ ;  /* 0x00000001393f7819 */ /* 0x000fe200000006ff */
[----:B------:R-:W-:Y:S01]  /*7290*/  HADD2.F32 R20, -RZ, R30.H0_H0 ;  /* 0x2000001eff147230 */ /* 0x000fe20000004100 */
[----:B------:R-:W-:Y:S01]  /*72a0*/  ISETP.NE.AND P0, PT, R58, RZ, PT ;  /* 0x000000ff3a00720c */ /* 0x000fe20003f05270 */
[----:B------:R-:W-:Y:S08]  /*72b0*/  BSSY.RECONVERGENT B0, `(.L_x_124) ;  /* 0x000004e000007945 */ /* 0x000ff00003800200 */
[----:B------:R-:W1:Y:S02]  /*72c0*/  LDTM.16dp256bit.x4 R4, tmem[UR4] ;  /* 0x00000004000479ee */ /* 0x000e640008120000 */
[C---:B-1----:R-:W-:Y:S01]  /*72d0*/  FMUL R0, R24.reuse, R4 ;  /* 0x0000000418007220 */ /* 0x042fe20000400000 */
[----:B------:R-:W-:Y:S02]  /*72e0*/  HADD2.F32 R4, -RZ, R28.H1_H1 ;  /* 0x3000001cff047230 */ /* 0x000fe40000004100 */
[----:B------:R-:W-:Y:S01]  /*72f0*/  FMUL R2, R24, R5 ;  /* 0x0000000518027220 */ /* 0x000fe20000400000 */
[--C-:B------:R-:W-:Y:S02]  /*7300*/  HADD2.F32 R5, -RZ, R29.reuse.H0_H0 ;  /* 0x2000001dff057230 */ /* 0x100fe40000004100 */
[----:B------:R-:W-:Y:S01]  /*7310*/  FFMA R0, R26, R3, R0 ;  /* 0x000000031a007223 */ /* 0x000fe20000000000 */
[----:B------:R-:W-:Y:S01]  /*7320*/  FMUL R3, R24, R6 ;  /* 0x0000000618037220 */ /* 0x000fe20000400000 */
[----:B------:R-:W-:Y:S02]  /*7330*/  HADD2.F32 R6, -RZ, R29.H1_H1 ;  /* 0x3000001dff067230 */ /* 0x000fe40000004100 */
[----:B------:R-:W-:Y:S01]  /*7340*/  FFMA R2, R26, R4, R2 ;  /* 0x000000041a027223 */ /* 0x000fe20000000002 */
[----:B------:R-:W-:Y:S01]  /*7350*/  FMUL R7, R24, R7 ;  /* 0x0000000718077220 */ /* 0x000fe20000400000 */
[----:B------:R-:W-:Y:S01]  /*7360*/  FFMA R3, R26, R5, R3 ;  /* 0x000000051a037223 */ /* 0x000fe20000000003 */
[C---:B------:R-:W-:Y:S01]  /*7370*/  FMUL R4, R24.reuse, R8 ;  /* 0x0000000818047220 */ /* 0x040fe20000400000 */
[----:B------:R-:W-:Y:S01]  /*7380*/  FMUL R5, R24, R9 ;  /* 0x0000000918057220 */ /* 0x000fe20000400000 */
[----:B------:R-:W-:Y:S01]  /*7390*/  F2FP.F16.F32.PACK_AB R32, R2, R0 ;  /* 0x000000000220723e */ /* 0x000fe200000000ff */
[C---:B------:R-:W-:Y:S01]  /*73a0*/  FFMA R7, R26.reuse, R6, R7 ;  /* 0x000000061a077223 */ /* 0x040fe20000000007 */
[----:B------:R-:W-:Y:S02]  /*73b0*/  HADD2.F32 R0, -RZ, R30.H1_H1 ;  /* 0x3000001eff007230 */ /* 0x000fe40000004100 */
[----:B------:R-:W-:Y:S01]  /*73c0*/  FFMA R4, R26, R20, R4 ;  /* 0x000000141a047223 */ /* 0x000fe20000000004 */
[--C-:B------:R-:W-:Y:S02]  /*73d0*/  HADD2.F32 R2, -RZ, R31.reuse.H0_H0 ;  /* 0x2000001fff027230 */ /* 0x100fe40000004100 */
[----:B------:R-:W-:Y:S01]  /*73e0*/  FMUL R6, R24, R10 ;  /* 0x0000000a18067220 */ /* 0x000fe20000400000 */
[----:B------:R-:W-:Y:S01]  /*73f0*/  F2FP.F16.F32.PACK_AB R33, R7, R3 ;  /* 0x000000030721723e */ /* 0x000fe200000000ff */
[----:B------:R-:W-:Y:S02]  /*7400*/  HADD2.F32 R3, -RZ, R31.H1_H1 ;  /* 0x3000001fff037230 */ /* 0x000fe40000004100 */
[----:B------:R-:W-:Y:S01]  /*7410*/  FFMA R5, R26, R0, R5 ;  /* 0x000000001a057223 */ /* 0x000fe20000000005 */
[C---:B------:R-:W-:Y:S01]  /*7420*/  FMUL R11, R24.reuse, R11 ;  /* 0x0000000b180b7220 */ /* 0x040fe20000400000 */
[--C-:B----4-:R-:W-:Y:S02]  /*7430*/  HADD2.F32 R7, -RZ, R36.reuse.H0_H0 ;  /* 0x20000024ff077230 */ /* 0x110fe40000004100 */
[C---:B------:R-:W-:Y:S01]  /*7440*/  FMUL R8, R24.reuse, R12 ;  /* 0x0000000c18087220 */ /* 0x040fe20000400000 */
[----:B------:R-:W-:Y:S02]  /*7450*/  HADD2.F32 R0, -RZ, R36.H1_H1 ;  /* 0x30000024ff007230 */ /* 0x000fe40000004100 */
[----:B------:R-:W-:Y:S01]  /*7460*/  FMUL R9, R24, R13 ;  /* 0x0000000d18097220 */ /* 0x000fe20000400000 */
[C---:B------:R-:W-:Y:S01]  /*7470*/  FFMA R6, R26.reuse, R2, R6 ;  /* 0x000000021a067223 */ /* 0x040fe20000000006 */
[C---:B------:R-:W-:Y:S01]  /*7480*/  FFMA R11, R26.reuse, R3, R11 ;  /* 0x000000031a0b7223 */ /* 0x040fe2000000000b */
[C---:B------:R-:W-:Y:S01]  /*7490*/  FFMA R8, R26.reuse, R7, R8 ;  /* 0x000000071a087223 */ /* 0x040fe20000000008 */
[----:B------:R-:W-:Y:S01]  /*74a0*/  FFMA R9, R26, R0, R9 ;  /* 0x000000001a097223 */ /* 0x000fe20000000009 */
[--C-:B------:R-:W-:Y:S02]  /*74b0*/  HADD2.F32 R2, -RZ, R37.reuse.H0_H0 ;  /* 0x20000025ff027230 */ /* 0x100fe40000004100 */
[C---:B------:R-:W-:Y:S01]  /*74c0*/  FMUL R10, R24.reuse, R14 ;  /* 0x0000000e180a7220 */ /* 0x040fe20000400000 */
[----:B------:R-:W-:Y:S02]  /*74d0*/  HADD2.F32 R0, -RZ, R37.H1_H1 ;  /* 0x30000025ff007230 */ /* 0x000fe40000004100 */
[----:B------:R-:W-:Y:S01]  /*74e0*/  FMUL R15, R24, R15 ;  /* 0x0000000f180f7220 */ /* 0x000fe20000400000 */
[----:B------:R-:W-:Y:S01]  /*74f0*/  F2FP.F16.F32.PACK_AB R34, R5, R4 ;  /* 0x000000040522723e */ /* 0x000fe200000000ff */
[----:B------:R-:W-:Y:S01]  /*7500*/  FFMA R10, R26, R2, R10 ;  /* 0x000000021a0a7223 */ /* 0x000fe2000000000a */
[----:B------:R-:W-:Y:S01]  /*7510*/  FMUL R12, R24, R16 ;  /* 0x00000010180c7220 */ /* 0x000fe20000400000 */
[----:B------:R-:W-:Y:S01]  /*7520*/  FFMA R15, R26, R0, R15 ;  /* 0x000000001a0f7223 */ /* 0x000fe2000000000f */
[--C-:B------:R-:W-:Y:S01]  /*7530*/  HADD2.F32 R0, -RZ, R38.reuse.H0_H0 ;  /* 0x20000026ff007230 */ /* 0x100fe20000004100 */
[----:B------:R-:W-:Y:S01]  /*7540*/  MOV R5, UR46 ;  /* 0x0000002e00057c02 */ /* 0x000fe20008000f00 */
[----:B------:R-:W-:Y:S02]  /*7550*/  HADD2.F32 R2, -RZ, R38.H1_H1 ;  /* 0x30000026ff027230 */ /* 0x000fe40000004100 */
[C---:B------:R-:W-:Y:S01]  /*7560*/  FMUL R13, R24.reuse, R17 ;  /* 0x00000011180d7220 */ /* 0x040fe20000400000 */
[--C-:B------:R-:W-:Y:S02]  /*7570*/  HADD2.F32 R3, -RZ, R39.reuse.H0_H0 ;  /* 0x20000027ff037230 */ /* 0x100fe40000004100 */
[C---:B------:R-:W-:Y:S01]  /*7580*/  FMUL R14, R24.reuse, R18 ;  /* 0x00000012180e7220 */ /* 0x040fe20000400000 */
[----:B------:R-:W-:Y:S02]  /*7590*/  HADD2.F32 R4, -RZ, R39.H1_H1 ;  /* 0x30000027ff047230 */ /* 0x000fe40000004100 */
[----:B------:R-:W-:Y:S01]  /*75a0*/  FMUL R19, R24, R19 ;  /* 0x0000001318137220 */ /* 0x000fe20000400000 */
[C---:B------:R-:W-:Y:S01]  /*75b0*/  FFMA R12, R26.reuse, R0, R12 ;  /* 0x000000001a0c7223 */ /* 0x040fe2000000000c */
[----:B------:R-:W-:Y:S01]  /*75c0*/  LEA R5, R5, R48, 0xb ;  /* 0x0000003005057211 */ /* 0x000fe200078e58ff */
[C---:B------:R-:W-:Y:S01]  /*75d0*/  FFMA R13, R26.reuse, R2, R13 ;  /* 0x000000021a0d7223 */ /* 0x040fe2000000000d */
[C---:B------:R-:W-:Y:S01]  /*75e0*/  FFMA R14, R26.reuse, R3, R14 ;  /* 0x000000031a0e7223 */ /* 0x040fe2000000000e */
[----:B------:R-:W-:Y:S01]  /*75f0*/  FFMA R19, R26, R4, R19 ;  /* 0x000000041a137223 */ /* 0x000fe20000000013 */
[----:B------:R-:W-:Y:S02]  /*7600*/  F2FP.F16.F32.PACK_AB R35, R11, R6 ;  /* 0x000000060b23723e */ /* 0x000fe400000000ff */
[----:B------:R-:W-:Y:S02]  /*7610*/  LEA R5, R5, UR44, 0x1 ;  /* 0x0000002c05057c11 */ /* 0x000fe4000f8e08ff */
[----:B------:R-:W-:Y:S02]  /*7620*/  F2FP.F16.F32.PACK_AB R8, R9, R8 ;  /* 0x000000080908723e */ /* 0x000fe400000000ff */
[----:B------:R-:W-:Y:S01]  /*7630*/  F2FP.F16.F32.PACK_AB R9, R15, R10 ;  /* 0x0000000a0f09723e */ /* 0x000fe200000000ff */
[----:B------:R1:W-:Y:S01]  /*7640*/  STSM.16.M88.4 [R5+0x400], R32 ;  /* 0x0004002005007844 */ /* 0x0003e20000000200 */
[----:B------:R-:W-:Y:S02]  /*7650*/  F2FP.F16.F32.PACK_AB R10, R13, R12 ;  /* 0x0000000c0d0a723e */ /* 0x000fe400000000ff */
[----:B------:R-:W-:Y:S02]  /*7660*/  F2FP.F16.F32.PACK_AB R11, R19, R14 ;  /* 0x0000000e130b723e */ /* 0x000fe400000000ff */
[----:B------:R-:W-:Y:S05]  /*7670*/  IADD3 R0, PT, PT, R63, 0x400, R5 ;  /* 0x000004003f007810 */ /* 0x000fea0007ffe005 */
[----:B------:R1:W-:Y:S01]  /*7680*/  STSM.16.M88.4 [R0], R8 ;  /* 0x0000000800007844 */ /* 0x0003e20000000200 */
[----:B------:R-:W-:Y:S01]  /*7690*/  @!PT LDS RZ, [RZ] ;  /* 0x00000000fffff984 */ /* 0x000fe20000000800 */
[----:B------:R-:W-:Y:S01]  /*76a0*/  @!PT LDS RZ, [RZ] ;  /* 0x00000000fffff984 */ /* 0x000fe20000000800 */
[----:B------:R-:W-:Y:S01]  /*76b0*/  @!PT LDS RZ, [RZ] ;  /* 0x00000000fffff984 */ /* 0x000fe20000000800 */
[----:B------:R-:W-:Y:S01]  /*76c0*/  @!PT LDS RZ, [RZ] ;  /* 0x00000000fffff984 */ /* 0x000fe20000000800 */
[----:B------:R2:W-:Y:S07]  /*76d0*/  MEMBAR.ALL.CTA ;  /* 0x0000000000007992 */ /* 0x0005ee0000008000 */
[----:B--2---:R-:W2:Y:S02]  /*76e0*/  FENCE.VIEW.ASYNC.S ;  /* 0x00000000000073c6 */ /* 0x004ea40000000000 */
[----:B--2---:R-:W-:Y:S06]  /*76f0*/  BAR.SYNC.DEFER_BLOCKING 0x1, 0x80 ;  /* 0x0042000000007b1d */ /* 0x004fec0000010000 */
[----:B------:R-:W-:Y:S05]  /*7700*/  @P0 BRA `(.L_x_125) ;  /* 0x0000000000200947 */ /* 0x000fea0003800000 */
[----:B------:R-:W2:Y:S01]  /*7710*/  LDCU.64 UR6, c[0x0][0x348] ;  /* 0x00006900ff0677ac */ /* 0x000ea20008000a00 */
[----:B------:R-:W-:Y:S01]  /*7720*/  ULEA UR5, UR46, UR44, 0xc ;  /* 0x0000002c2e057291 */ /* 0x000fe2000f8e60ff */
[----:B------:R-:W-:Y:S03]  /*7730*/  UMOV UR51, UR36 ;  /* 0x0000002400337c82 */ /* 0x000fe60008000000 */
[----:B------:R-:W-:Y:S02]  /*7740*/  UIADD3 UR48, UPT, UPT, UR5, 0x400, URZ ;  /* 0x0000040005307890 */ /* 0x000fe4000fffe0ff */
[----:B--2---:R-:W-:Y:S04]  /*7750*/  UIADD3 UR4, UP0, UPT, UR6, 0x680, URZ ;  /* 0x0000068006047890 */ /* 0x004fe8000ff1e0ff */
[----:B------:R-:W-:Y:S09]  /*7760*/  UIADD3.X UR5, UPT, UPT, URZ, UR7, URZ, UP0, !UPT ;  /* 0x00000007ff057290 */ /* 0x000ff200087fe4ff */
[----:B------:R2:W-:Y:S02]  /*7770*/  UTMASTG.3D [UR48], [UR4] ;  /* 0x00000030040073b5 */ /* 0x0005e40008010000 */
[----:B--2---:R0:W-:Y:S02]  /*7780*/  UTMACMDFLUSH ;  /* 0x00000000000079b7 */ /* 0x0041e40000000000 */
.L_x_125:
[----:B------:R-:W-:Y:S05]  /*7790*/  BSYNC.RECONVERGENT B0 ;  /* 0x0000000000007941 */ /* 0x000fea0003800200 */
.L_x_124:
[----:B------:R-:W-:Y:S01]  /*77a0*/  UIADD3 UR47, UPT, UPT, UR46, 0x1, URZ ;  /* 0x000000012e2f7890 */ /* 0x000fe2000fffe0ff */
[----:B------:R-:W-:Y:S03]  /*77b0*/  BSSY.RECONVERGENT B0, `(.L_x_126) ;  /* 0x0000005000007945 */ /* 0x000fe60003800200 */
[----:B------:R-:W-:Y:S04]  /*77c0*/  UISETP.NE.AND UP0, UPT, UR47, 0x3, UPT ;  /* 0x000000032f00788c */ /* 0x000fe8000bf05270 */
[----:B------:R-:W-:Y:S01]  /*77d0*/  USEL UR45, UR47, URZ, UP0 ;  /* 0x000000ff2f2d7287 */ /* 0x000fe20008000000 */
[----:B------:R-:W-:Y:S11]  /*77e0*/  @P0 BRA `(.L_x_127) ;  /* 0x0000000000040947 */ /* 0x000ff60003800000 */
[----:B------:R-:W-:Y:S04]  /*77f0*/  DEPBAR.LE SB0, 0x1 ;  /* 0x000080400000791a */ /* 0x000fe80000000000 */
.L_x_127:
[----:B------:R-:W-:Y:S05]  /*7800*/  BSYNC.RECONVERGENT B0 ;  /* 0x0000000000007941 */ /* 0x000fea0003800200 */
.L_x_126:
[----:B------:R-:W-:Y:S01]  /*7810*/  BAR.SYNC.DEFER_BLOCKING 0x1, 0x80 ;  /* 0x0042000000007b1d */ /* 0x000fe20000010000 */
[----:B------:R-:W-:Y:S01]  /*7820*/  ISETP.NE.AND P1, PT, R62, RZ, PT ;  /* 0x000000ff3e00720c */ /* 0x000fe20003f25270 */
[----:B------:R-:W-:Y:S01]  /*7830*/  UISETP.NE.AND UP0, UPT, UR53, URZ, UPT ;  /* 0x000000ff3500728c */ /* 0x000fe2000bf05270 */
[----:B------:R-:W-:Y:S11]  /*7840*/  LEA R2, R65, UR44, 0x3 ;  /* 0x0000002c41027c11 */ /* 0x000ff6000f8e18ff */
[----:B------:R-:W-:Y:S01]  /*7850*/  @P1 SHF.L.U32 R3, R64, 0x1f, RZ ;  /* 0x0000001f40031819 */ /* 0x000fe200000006ff */
[----:B------:R-:W-:Y:S06]  /*7860*/  BRA.U !UP0, `(.L_x_128) ;  /* 0x0000000108247547 */ /* 0x000fec000b800000 */
[----:B------:R-:W-:Y:S01]  /*7870*/  IMAD.U32 R4, RZ, RZ, UR52 ;  /* 0x00000034ff047e24 */ /* 0x000fe2000f8e00ff */
[----:B-1----:R-:W-:Y:S01]  /*7880*/  MOV R0, UR54 ;  /* 0x0000003600007c02 */ /* 0x002fe20008000f00 */
[----:B------:R-:W-:Y:S03]  /*7890*/  UIADD3 UR4, UPT, UPT, UR52, 0x1, URZ ;  /* 0x0000000134047890 */ /* 0x000fe6000fffe0ff */
[----:B------:R-:W-:Y:S01]  /*78a0*/  @P1 LEA R4, R4, UR44, 0x3 ;  /* 0x0000002c04041c11 */ /* 0x000fe2000f8e18ff */
[----:B------:R-:W-:Y:S04]  /*78b0*/  UISETP.NE.AND UP0, UPT, UR4, 0x3, UPT ;  /* 0x000000030400788c */ /* 0x000fe8000bf05270 */
[----:B------:R-:W-:Y:S01]  /*78c0*/  @P1 VIADD R4, R4, 0x1b8 ;  /* 0x000001b804041836 */ /* 0x000fe20000000000 */
[----:B------:R-:W-:Y:S04]  /*78d0*/  USEL UR52, UR4, URZ, UP0 ;  /* 0x000000ff04347287 */ /* 0x000fe80008000000 */
[----:B------:R-:W-:Y:S04]  /*78e0*/  @P1 PRMT R0, R0, 0x654, R4 ;  /* 0x0000065400001816 */ /* 0x000fe80000000004 */
[----:B------:R2:W-:Y:S04]  /*78f0*/  @P1 SYNCS.ARRIVE.TRANS64.RED.A1T0 RZ, [R0+URZ], RZ ;  /* 0x000000ff00ff19a7 */ /* 0x0005e800081004ff */
.L_x_128:
[----:B------:R-:W3:Y:S01]  /*7900*/  @P1 SYNCS.PHASECHK.TRANS64.TRYWAIT P0, [R2+URZ+0x1a0], R3 ;  /* 0x0001a003020015a7 */ /* 0x000ee200080011ff */
[----:B------:R-:W-:Y:S01]  /*7910*/  BSSY B1, `(.L_x_129) ;  /* 0x0000013000017945 */ /* 0x000fe20003800000 */
[----:B---3--:R-:W-:Y:S03]  /*7920*/  @P1 SEL R66, RZ, 0x1, !P0 ;  /* 0x00000001ff421807 */ /* 0x008fe60004000000 */
[----:B------:R-:W-:Y:S05]  /*7930*/  @!P1 BRA `(.L_x_130) ;  /* 0x0000000000409947 */ /* 0x000fea0003800000 */
[----:B------:R-:W-:Y:S01]  /*7940*/  ISETP.NE.AND P1, PT, R67, RZ, PT ;  /* 0x000000ff4300720c */ /* 0x000fe20003f25270 */
[----:B------:R-:W-:Y:S01]  /*7950*/  BSSY B0, `(.L_x_131) ;  /* 0x0000009000007945 */ /* 0x000fe20003800000 */
[----:B------:R-:W-:Y:S11]  /*7960*/  ISETP.NE.AND P0, PT, R66, RZ, PT ;  /* 0x000000ff4200720c */ /* 0x000ff60003f05270 */
[----:B------:R-:W-:Y:S05]  /*7970*/  @P1 IMAD R3, R65, 0x800, R48 ;  /* 0x0000080041031824 */ /* 0x000fea00078e0230 */
[----:B------:R-:W-:Y:S05]  /*7980*/  @P1 LEA R3, R3, UR44, 0x1 ;  /* 0x0000002c03031c11 */ /* 0x000fea000f8e08ff */
[----:B-12---:R-:W-:Y:S01]  /*7990*/  @P1 IMAD.IADD R0, R63, 0x1, R3 ;  /* 0x000000013f001824 */ /* 0x006fe200078e0203 */
[----:B------:R-:W-:Y:S06]  /*79a0*/  @P0 BRA `(.L_x_132) ;  /* 0x00000000000c0947 */ /* 0x000fec0003800000 */
[----:B------:R-:W-:Y:S04]  /*79b0*/  SHF.L.U32 R64, R64, 0x1f, RZ ;  /* 0x0000001f40407819 */ /* 0x000fe800000006ff */
[----:B------:R-:W1:Y:S02]  /*79c0*/  SYNCS.PHASECHK.TRANS64.TRYWAIT P0, [R2+URZ+0x1a0], R64 ;  /* 0x0001a040020075a7 */ /* 0x000e6400080011ff */
[----:B-1----:R-:W-:Y:S05]  /*79d0*/  @!P0 BRA `(.L_x_133) ;  /* 0x0000001c00648947 */ /* 0x002fea0003800000 */
.L_x_132:
[----:B------:R-:W-:Y:S05]  /*79e0*/  BSYNC B0 ;  /* 0x0000000000007941 */ /* 0x000fea0003800000 */
.L_x_131:
[----:B------:R-:W-:Y:S11]  /*79f0*/  ISETP.NE.AND P0, PT, R67, RZ, PT ;  /* 0x000000ff4300720c */ /* 0x000ff60003f05270 */
[----:B------:R-:W-:Y:S02]  /*7a00*/  @!UPT UIADD3 URZ, UPT, UPT, URZ, URZ, URZ ;  /* 0x000000fffffff290 */ /* 0x000fe4000fffe0ff */
[----:B------:R-:W-:Y:S05]  /*7a10*/  @P0 WARPSYNC.ALL ;  /* 0x0000000000000948 */ /* 0x000fea0003800000 */
[----:B------:R3:W4:Y:S04]  /*7a20*/  @P0 LDSM.16.M88.4 R28, [R3+0x400] ;  /* 0x00040000031c083b */ /* 0x0007280000000200 */
[----:B------:R3:W2:Y:S02]  /*7a30*/  @P0 LDSM.16.M88.4 R36, [R0+0x400] ;  /* 0x000400000024083b */ /* 0x0006a40000000200 */
.L_x_130:
[----:B------:R-:W-:Y:S05]  /*7a40*/  BSYNC B1 ;  /* 0x0000000000017941 */ /* 0x000fea0003800000 */
.L_x_129:
[----:B-123--:R-:W-:Y:S05]  /*7a50*/  VIADD R0, R25, 0x20 ;  /* 0x0000002019007836 */ /* 0x00efea0000000000 */
[----:B------:R-:W-:Y:S04]  /*7a60*/  SHF.R.U32.HI R0, RZ, 0x15, R0 ;  /* 0x00000015ff007819 */ /* 0x000fe80000011600 */
[----:B------:R-:W-:Y:S11]  /*7a70*/  LOP3.LUT P0, RZ, R0, 0x3, R50, 0x48, !PT ;  /* 0x0000000300ff7812 */ /* 0x000ff60007804832 */
[----:B------:R-:W-:Y:S02]  /*7a80*/  @!UPT UIADD3 URZ, UPT, UPT, URZ, URZ, URZ ;  /* 0x000000fffffff290 */ /* 0x000fe4000fffe0ff */
[----:B------:R-:W-:Y:S05]  /*7a90*/  @!P0 BRA `(.L_x_134) ;  /* 0x0000000000408947 */ /* 0x000fea0003800000 */
[----:B------:R-:W1:Y:S01]  /*7aa0*/  LDCU.64 UR8, c[0x4][0x70] ;  /* 0x01000e00ff0877ac */ /* 0x000e620008000a00 */
[----:B------:R-:W-:Y:S01]  /*7ab0*/  MOV R3, 0x0 ;  /* 0x0000000000037802 */ /* 0x000fe20000000f00 */
[----:B------:R-:W-:Y:S02]  /*7ac0*/  HFMA2 R12, -RZ, RZ, 0, 5.9604644775390625e-08 ;  /* 0x00000001ff0c7431 */ /* 0x000fe400000001ff */
[----:B------:R-:W-:Y:S02]  /*7ad0*/  IMAD.MOV.U32 R8, RZ, RZ, 0x192 ;  /* 0x00000192ff087424 */ /* 0x000fe400078e00ff */
[----:B------:R-:W-:Y:S01]  /*7ae0*/  IMAD.MOV.U32 R13, RZ, RZ, RZ ;  /* 0x000000ffff0d7224 */ /* 0x000fe200078e00ff */
[----:B------:R-:W2:Y:S01]  /*7af0*/  LDCU.64 UR6, c[0x4][0x78] ;  /* 0x01000f00ff0677ac */ /* 0x000ea20008000a00 */
[----:B------:R-:W3:Y:S01]  /*7b00*/  LDC.64 R2, c[0x4][R3] ;  /* 0x0100000003027b82 */ /* 0x000ee20000000a00 */
[----:B------:R-:W5:Y:S01]  /*7b10*/  LDCU.64 UR4, c[0x4][0x10] ;  /* 0x01000200ff0477ac */ /* 0x000f620008000a00 */
[----:B-1----:R-:W-:Y:S01]  /*7b20*/  MOV R5, UR9 ;  /* 0x0000000900057c02 */ /* 0x002fe20008000f00 */
[----:B------:R-:W-:Y:S01]  /*7b30*/  IMAD.U32 R4, RZ, RZ, UR8 ;  /* 0x00000008ff047e24 */ /* 0x000fe2000f8e00ff */
[----:B--2---:R-:W-:Y:S01]  /*7b40*/  MOV R7, UR7 ;  /* 0x0000000700077c02 */ /* 0x004fe20008000f00 */
[----:B------:R-:W-:Y:S01]  /*7b50*/  IMAD.U32 R6, RZ, RZ, UR6 ;  /* 0x00000006ff067e24 */ /* 0x000fe2000f8e00ff */
[----:B-----5:R-:W-:Y:S01]  /*7b60*/  MOV R11, UR5 ;  /* 0x00000005000b7c02 */ /* 0x020fe20008000f00 */
[----:B------:R-:W-:Y:S02]  /*7b70*/  IMAD.U32 R10, RZ, RZ, UR4 ;  /* 0x00000004ff0a7e24 */ /* 0x000fe4000f8e00ff */
[----:B------:R-:W-:Y:S07]  /*7b80*/  LEPC R20, `(.L_x_134) ;  /* 0x000000001014794e */ /* 0x000fee0000000000 */
[----:B---34-:R-:W-:Y:S05]  /*7b90*/  CALL.ABS.NOINC R2 ;  /* 0x0000000002007343 */ /* 0x018fea0003c00000 */
.L_x_134:
[----:B------:R-:W-:Y:S01]  /*7ba0*/  ISETP.NE.AND P0, PT, R58, RZ, PT ;  /* 0x000000ff3a00720c */ /* 0x000fe20003f05270 */
[----:B------:R-:W-:Y:S05]  /*7bb0*/  WARPSYNC.ALL ;  /* 0x0000000000007948 */ /* 0x000fea0003800000 */
[----:B------:R-:W-:Y:S01]  /*7bc0*/  R2UR UR4, R25 ;  /* 0x00000000190472ca */ /* 0x000fe200000e0000 */
[--C-:B----4-:R-:W-:Y:S01]  /*7bd0*/  HADD2.F32 R20, -RZ, R28.reuse.H0_H0 ;  /* 0x2000001cff147230 */ /* 0x110fe20000004100 */
[----:B------:R-:W-:Y:S01]  /*7be0*/  BSSY.RECONVERGENT B0, `(.L_x_135) ;  /* 0x0000056000007945 */ /* 0x000fe20003800200 */
[----:B------:R-:W-:Y:S02]  /*7bf0*/  HADD2.F32 R21, -RZ, R28.H1_H1 ;  /* 0x3000001cff157230 */ /* 0x000fe40000004100 */
[--C-:B------:R-:W-:Y:S02]  /*7c00*/  HADD2.F32 R25, -RZ, R29.reuse.H0_H0 ;  /* 0x2000001dff197230 */ /* 0x100fe40000004100 */
[----:B------:R-:W-:Y:S02]  /*7c10*/  HADD2.F32 R28, -RZ, R30.H0_H0 ;  /* 0x2000001eff1c7230 */ /* 0x000fe40000004100 */
[--C-:B------:R-:W-:Y:S02]  /*7c20*/  HADD2.F32 R32, -RZ, R36.reuse.H0_H0 ;  /* 0x20000024ff207230 */ /* 0x100fe40000004100 */
[----:B------:R-:W-:Y:S02]  /*7c30*/  HADD2.F32 R33, -RZ, R36.H1_H1 ;  /* 0x30000024ff217230 */ /* 0x000fe40000004100 */
[----:B------:R-:W1:Y:S01]  /*7c40*/  LDTM.16dp256bit.x4 R4, tmem[UR4+0x20] ;  /* 0x00002004000479ee */ /* 0x000e620008120000 */
[----:B------:R-:W-:Y:S01]  /*7c50*/  NOP ;  /* 0x0000000000007918 */ /* 0x000fe20000000000 */
[----:B------:R-:W-:Y:S01]  /*7c60*/  R2UR UR4, R27 ;  /* 0x000000001b0472ca */ /* 0x000fe200000e0000 */
[----:B------:R-:W-:Y:S02]  /*7c70*/  HADD2.F32 R27, -RZ, R29.H1_H1 ;  /* 0x3000001dff1b7230 */ /* 0x000fe40000004100 */
[----:B------:R-:W-:Y:S02]  /*7c80*/  HADD2.F32 R29, -RZ, R30.H1_H1 ;  /* 0x3000001eff1d7230 */ /* 0x000fe40000004100 */
[--C-:B------:R-:W-:Y:S02]  /*7c90*/  HADD2.F32 R30, -RZ, R31.reuse.H0_H0 ;  /* 0x2000001fff1e7230 */ /* 0x100fe40000004100 */
[----:B------:R-:W-:Y:S02]  /*7ca0*/  HADD2.F32 R31, -RZ, R31.H1_H1 ;  /* 0x3000001fff1f7230 */ /* 0x000fe40000004100 */
[--C-:B------:R-:W-:Y:S02]  /*7cb0*/  HADD2.F32 R34, -RZ, R37.reuse.H0_H0 ;  /* 0x20000025ff227230 */ /* 0x100fe40000004100 */
[----:B------:R-:W-:Y:S02]  /*7cc0*/  HADD2.F32 R35, -RZ, R37.H1_H1 ;  /* 0x30000025ff237230 */ /* 0x000fe40000004100 */
[----:B------:R-:W-:Y:S01]  /*7cd0*/  UIADD3 UR4, UPT, UPT, UR4, 0x220, URZ ;  /* 0x0000022004047890 */ /* 0x000fe2000fffe0ff */
[--C-:B------:R-:W-:Y:S02]  /*7ce0*/  HADD2.F32 R36, -RZ, R38.reuse.H0_H0 ;  /* 0x20000026ff247230 */ /* 0x100fe40000004100 */
[----:B------:R-:W-:Y:S01]  /*7cf0*/  HADD2.F32 R37, -RZ, R38.H1_H1 ;  /* 0x30000026ff257230 */ /* 0x000fe20000004100 */
[----:B------:R-:W-:Y:S01]  /*7d00*/  UPRMT UR4, UR54, 0x654, UR4 ;  /* 0x0000065436047896 */ /* 0x000fe20008000004 */
[--C-:B------:R-:W-:Y:S02]  /*7d10*/  HADD2.F32 R38, -RZ, R39.reuse.H0_H0 ;  /* 0x20000027ff267230 */ /* 0x100fe40000004100 */
[----:B------:R-:W-:Y:S02]  /*7d20*/  HADD2.F32 R39, -RZ, R39.H1_H1 ;  /* 0x30000027ff277230 */ /* 0x000fe40000004100 */
[C---:B-1----:R-:W-:Y:S01]  /*7d30*/  FMUL R4, R24.reuse, R4 ;  /* 0x0000000418047220 */ /* 0x042fe20000400000 */
[C---:B------:R-:W-:Y:S01]  /*7d40*/  FMUL R5, R24.reuse, R5 ;  /* 0x0000000518057220 */ /* 0x040fe20000400000 */
[C---:B------:R-:W-:Y:S01]  /*7d50*/  FMUL R6, R24.reuse, R6 ;  /* 0x0000000618067220 */ /* 0x040fe20000400000 */
[----:B------:R-:W-:Y:S01]  /*7d60*/  FMUL R7, R24, R7 ;  /* 0x0000000718077220 */ /* 0x000fe20000400000 */
[----:B------:R-:W-:Y:S01]  /*7d70*/  SYNCS.ARRIVE.TRANS64.RED.A1T0 RZ, [UR4], RZ ;  /* 0x000000ffffff79a7 */ /* 0x000fe20008100404 */
[C---:B------:R-:W-:Y:S01]  /*7d80*/  FFMA R4, R26.reuse, R20, R4 ;  /* 0x000000141a047223 */ /* 0x040fe20000000004 */
[C---:B------:R-:W-:Y:S01]  /*7d90*/  FFMA R5, R26.reuse, R21, R5 ;  /* 0x000000151a057223 */ /* 0x040fe20000000005 */
[C---:B------:R-:W-:Y:S01]  /*7da0*/  FFMA R6, R26.reuse, R25, R6 ;  /* 0x000000191a067223 */ /* 0x040fe20000000006 */
[----:B------:R-:W-:Y:S01]  /*7db0*/  FFMA R7, R26, R27, R7 ;  /* 0x0000001b1a077223 */ /* 0x000fe20000000007 */
[C---:B------:R-:W-:Y:S01]  /*7dc0*/  FMUL R8, R24.reuse, R8 ;  /* 0x0000000818087220 */ /* 0x040fe20000400000 */
[C---:B------:R-:W-:Y:S01]  /*7dd0*/  FMUL R9, R24.reuse, R9 ;  /* 0x0000000918097220 */ /* 0x040fe20000400000 */
[----:B------:R-:W-:Y:S01]  /*7de0*/  F2FP.F16.F32.PACK_AB R4, R5, R4 ;  /* 0x000000040504723e */ /* 0x000fe200000000ff */
[----:B------:R-:W-:Y:S01]  /*7df0*/  FMUL R10, R24, R10 ;  /* 0x0000000a180a7220 */ /* 0x000fe20000400000 */
[----:B------:R-:W-:Y:S01]  /*7e00*/  F2FP.F16.F32.PACK_AB R5, R7, R6 ;  /* 0x000000060705723e */ /* 0x000fe200000000ff */
[C---:B------:R-:W-:Y:S01]  /*7e10*/  FFMA R8, R26.reuse, R28, R8 ;  /* 0x0000001c1a087223 */ /* 0x040fe20000000008 */
[----:B------:R-:W-:Y:S01]  /*7e20*/  FFMA R9, R26, R29, R9 ;  /* 0x0000001d1a097223 */ /* 0x000fe20000000009 */
[C---:B------:R-:W-:Y:S01]  /*7e30*/  FMUL R11, R24.reuse, R11 ;  /* 0x0000000b180b7220 */ /* 0x040fe20000400000 */
[C---:B------:R-:W-:Y:S01]  /*7e40*/  FMUL R0, R24.reuse, R12 ;  /* 0x0000000c18007220 */ /* 0x040fe20000400000 */
[----:B------:R-:W-:Y:S01]  /*7e50*/  FMUL R2, R24, R13 ;  /* 0x0000000d18027220 */ /* 0x000fe20000400000 */
[----:B------:R-:W-:Y:S01]  /*7e60*/  FFMA R10, R26, R30, R10 ;  /* 0x0000001e1a0a7223 */ /* 0x000fe2000000000a */
[----:B------:R-:W-:Y:S01]  /*7e70*/  FMUL R3, R24, R14 ;  /* 0x0000000e18037220 */ /* 0x000fe20000400000 */
[----:B------:R-:W-:Y:S01]  /*7e80*/  F2FP.F16.F32.PACK_AB R6, R9, R8 ;  /* 0x000000080906723e */ /* 0x000fe200000000ff */
[----:B------:R-:W-:Y:S01]  /*7e90*/  FFMA R11, R26, R31, R11 ;  /* 0x0000001f1a0b7223 */ /* 0x000fe2000000000b */
[C---:B------:R-:W-:Y:S01]  /*7ea0*/  FMUL R15, R24.reuse, R15 ;  /* 0x0000000f180f7220 */ /* 0x040fe20000400000 */
[----:B------:R-:W-:Y:S01]  /*7eb0*/  FMUL R12, R24, R16 ;  /* 0x00000010180c7220 */ /* 0x000fe20000400000 */
[----:B------:R-:W-:Y:S01]  /*7ec0*/  FFMA R0, R26, R32, R0 ;  /* 0x000000201a007223 */ /* 0x000fe20000000000 */
[----:B------:R-:W-:Y:S01]  /*7ed0*/  MOV R8, UR45 ;  /* 0x0000002d00087c02 */ /* 0x000fe20008000f00 */
[----:B------:R-:W-:Y:S01]  /*7ee0*/  FMUL R13, R24, R17 ;  /* 0x00000011180d7220 */ /* 0x000fe20000400000 */
[----:B------:R-:W-:Y:S01]  /*7ef0*/  FFMA R2, R26, R33, R2 ;  /* 0x000000211a027223 */ /* 0x000fe20000000002 */
[----:B------:R-:W-:Y:S01]  /*7f00*/  FMUL R14, R24, R18 ;  /* 0x00000012180e7220 */ /* 0x000fe20000400000 */
[C---:B------:R-:W-:Y:S01]  /*7f10*/  FFMA R3, R26.reuse, R34, R3 ;  /* 0x000000221a037223 */ /* 0x040fe20000000003 */
[----:B------:R-:W-:Y:S01]  /*7f20*/  FFMA R15, R26, R35, R15 ;  /* 0x000000231a0f7223 */ /* 0x000fe2000000000f */
[----:B------:R-:W-:Y:S01]  /*7f30*/  FMUL R19, R24, R19 ;  /* 0x0000001318137220 */ /* 0x000fe20000400000 */
[----:B------:R-:W-:Y:S01]  /*7f40*/  FFMA R12, R26, R36, R12 ;  /* 0x000000241a0c7223 */ /* 0x000fe2000000000c */
        /* <DEDUP_REMOVED lines=22> */
[----:B------:R-:W-:Y:S02]  /*80b0*/  ULEA UR5, UR45, UR44, 0xc ;  /* 0x0000002c2d057291 */ /* 0x000fe4000f8e60ff */
[----:B------:R-:W-:Y:S02]  /*80c0*/  UIADD3 UR9, UPT, UPT, UR49, 0x20, URZ ;  /* 0x0000002031097890 */ /* 0x000fe4000fffe0ff */
[----:B------:R-:W-:Y:S01]  /*80d0*/  UIADD3 UR8, UPT, UPT, UR5, 0x400, URZ ;  /* 0x0000040005087890 */ /* 0x000fe2000fffe0ff */
[----:B------:R-:W-:Y:S01]  /*80e0*/  UMOV UR10, UR50 ;  /* 0x00000032000a7c82 */ /* 0x000fe20008000000 */
[----:B------:R-:W-:Y:S01]  /*80f0*/  UMOV UR11, UR36 ;  /* 0x00000024000b7c82 */ /* 0x000fe20008000000 */
[----:B--2---:R-:W-:Y:S04]  /*8100*/  UIADD3 UR4, UP0, UPT, UR6, 0x680, URZ ;  /* 0x0000068006047890 */ /* 0x004fe8000ff1e0ff */
[----:B------:R-:W-:Y:S09]  /*8110*/  UIADD3.X UR5, UPT, UPT, URZ, UR7, URZ, UP0, !UPT ;  /* 0x00000007ff057290 */ /* 0x000ff200087fe4ff */
[----:B------:R2:W-:Y:S02]  /*8120*/  UTMASTG.3D [UR8], [UR4] ;  /* 0x00000008040073b5 */ /* 0x0005e40008010000 */
[----:B--2---:R0:W-:Y:S02]  /*8130*/  UTMACMDFLUSH ;  /* 0x00000000000079b7 */ /* 0x0041e40000000000 */
.L_x_136:
[----:B------:R-:W-:Y:S05]  /*8140*/  BSYNC.RECONVERGENT B0 ;  /* 0x0000000000007941 */ /* 0x000fea0003800200 */
.L_x_135:
[----:B------:R-:W-:Y:S01]  /*8150*/  UIADD3 UR4, UPT, UPT, UR45, 0x1, URZ ;  /* 0x000000012d047890 */ /* 0x000fe2000fffe0ff */
[----:B------:R-:W-:Y:S03]  /*8160*/  BSSY.RECONVERGENT B0, `(.L_x_137) ;  /* 0x0000008000007945 */ /* 0x000fe60003800200 */
[----:B------:R-:W-:Y:S04]  /*8170*/  UISETP.NE.AND UP0, UPT, UR4, 0x3, UPT ;  /* 0x000000030400788c */ /* 0x000fe8000bf05270 */
[----:B------:R-:W-:Y:S02]  /*8180*/  UISETP.EQ.XOR UP1, UPT, UR47, 0x3, !UP0 ;  /* 0x000000032f00788c */ /* 0x000fe4000c722a70 */
[----:B------:R-:W-:Y:S02]  /*8190*/  USEL UR46, UR4, URZ, UP0 ;  /* 0x000000ff042e7287 */ /* 0x000fe40008000000 */
[----:B------:R-:W-:Y:S04]  /*81a0*/  USEL UR5, URZ, 0x1, !UP1 ;  /* 0x00000001ff057887 */ /* 0x000fe8000c800000 */
[----:B------:R-:W-:Y:S01]  /*81b0*/  ULOP3.LUT UR55, UR55, UR5, URZ, 0x3c, !UPT ;  /* 0x0000000537377292 */ /* 0x000fe2000f8e3cff */
[----:B------:R-:W-:Y:S11]  /*81c0*/  @P0 BRA `(.L_x_138) ;  /* 0x0000000000040947 */ /* 0x000ff60003800000 */
[----:B------:R-:W-:Y:S04]  /*81d0*/  DEPBAR.LE SB0, 0x1 ;  /* 0x000080400000791a */ /* 0x000fe80000000000 */
.L_x_138:
[----:B------:R-:W-:Y:S05]  /*81e0*/  BSYNC.RECONVERGENT B0 ;  /* 0x0000000000007941 */ /* 0x000fea0003800200 */
.L_x_137:
[----:B------:R-:W-:Y:S01]  /*81f0*/  BAR.SYNC.DEFER_BLOCKING 0x1, 0x80 ;  /* 0x0042000000007b1d */ /* 0x000fe20000010000 */
[----:B------:R-:W-:Y:S01]  /*8200*/  UISETP.NE.AND UP0, UPT, UR53, -0x2, UPT ;  /* 0xfffffffe3500788c */ /* 0x000fe2000bf05270 */
[----:B------:R-:W-:Y:S08]  /*8210*/  IADD3 R22, PT, PT, R22, 0x1, RZ ;  /* 0x0000000116167810 */ /* 0x000ff00007ffe0ff */
[----:B------:R-:W-:Y:S05]  /*8220*/  BRA.U !UP0, `(.L_x_139) ;  /* 0x0000000108287547 */ /* 0x000fea000b800000 */
[----:B------:R-:W-:Y:S01]  /*8230*/  ISETP.NE.AND P0, PT, R62, RZ, PT ;  /* 0x000000ff3e00720c */ /* 0x000fe20003f05270 */
[----:B------:R-:W-:Y:S01]  /*8240*/  IMAD.U32 R2, RZ, RZ, UR52 ;  /* 0x00000034ff027e24 */ /* 0x000fe2000f8e00ff */
[----:B------:R-:W-:Y:S01]  /*8250*/  UIADD3 UR4, UPT, UPT, UR52, 0x1, URZ ;  /* 0x0000000134047890 */ /* 0x000fe2000fffe0ff */
[----:B------:R-:W-:Y:S03]  /*8260*/  IMAD.U32 R0, RZ, RZ, UR54 ;  /* 0x00000036ff007e24 */ /* 0x000fe6000f8e00ff */
[----:B------:R-:W-:Y:S04]  /*8270*/  UISETP.NE.AND UP0, UPT, UR4, 0x3, UPT ;  /* 0x000000030400788c */ /* 0x000fe8000bf05270 */
[----:B------:R-:W-:Y:S03]  /*8280*/  USEL UR52, UR4, URZ, UP0 ;  /* 0x000000ff04347287 */ /* 0x000fe60008000000 */
[----:B------:R-:W-:Y:S05]  /*8290*/  @P0 LEA R2, R2, UR44, 0x3 ;  /* 0x0000002c02020c11 */ /* 0x000fea000f8e18ff */
[----:B------:R-:W-:Y:S05]  /*82a0*/  @P0 VIADD R2, R2, 0x1b8 ;  /* 0x000001b802020836 */ /* 0x000fea0000000000 */
[----:B------:R-:W-:Y:S04]  /*82b0*/  @P0 PRMT R0, R0, 0x654, R2 ;  /* 0x0000065400000816 */ /* 0x000fe80000000002 */
[----:B------:R2:W-:Y:S03]  /*82c0*/  @P0 SYNCS.ARRIVE.TRANS64.RED.A1T0 RZ, [R0+URZ], RZ ;  /* 0x000000ff00ff09a7 */ /* 0x0005e600081004ff */
.L_x_139:
[----:B------:R-:W-:Y:S01]  /*82d0*/  R2UR UR6, R61 ;  /* 0x000000003d0672ca */ /* 0x000fe200000e0000 */
[----:B------:R-:W-:Y:S01]  /*82e0*/  UIADD3 UR53, UPT, UPT, UR53, 0x2, URZ ;  /* 0x0000000235357890 */ /* 0x000fe2000fffe0ff */
[----:B------:R-:W-:Y:S02]  /*82f0*/  R2UR UR5, R51 ;  /* 0x00000000330572ca */ /* 0x000fe400000e0000 */
[----:B------:R-:W-:Y:S02]  /*8300*/  R2UR UR4, R52 ;  /* 0x00000000340472ca */ /* 0x000fe400000e0000 */
[----:B------:R-:W-:Y:S02]  /*8310*/  R2UR UR36, R59 ;  /* 0x000000003b2472ca */ /* 0x000fe400000e0000 */
[----:B------:R-:W-:Y:S02]  /*8320*/  ISETP.NE.AND P0, PT, R54, 0x2, PT ;  /* 0x000000023600780c */ /* 0x000fe40003f05270 */
[----:B------:R-:W-:Y:S02]  /*8330*/  ISETP.NE.AND P1, PT, R22, 0x4, PT ;  /* 0x000000041600780c */ /* 0x000fe40003f25270 */
[----:B------:R-:W-:Y:S01]  /*8340*/  SEL R2, RZ, 0x1, P0 ;  /* 0x00000001ff027807 */ /* 0x000fe20000000000 */
[----:B------:R-:W-:Y:S01]  /*8350*/  UISETP.NE.AND UP0, UPT, UR6, URZ, UPT ;  /* 0x000000ff0600728c */ /* 0x000fe2000bf05270 */
[----:B--2---:R-:W-:Y:S01]  /*8360*/  SEL R0, RZ, 0x1, P1 ;  /* 0x00000001ff007807 */ /* 0x004fe20000800000 */
[----:B------:R-:W-:Y:S01]  /*8370*/  UIADD3 UR32, UPT, UPT, UR37, UR5, URZ ;  /* 0x0000000525207290 */ /* 0x000fe2000fffe0ff */
[----:B------:R-:W-:Y:S01]  /*8380*/  LOP3.LUT R55, R55, R2, RZ, 0x3c, !PT ;  /* 0x0000000237377212 */ /* 0x000fe200078e3cff */
[----:B------:R-:W-:Y:S01]  /*8390*/  UIADD3 UR29, UPT, UPT, UR38, UR4, URZ ;  /* 0x00000004261d7290 */ /* 0x000fe2000fffe0ff */
[----:B------:R-:W-:Y:S02]  /*83a0*/  LOP3.LUT R56, R56, R0, RZ, 0x3c, !PT ;  /* 0x0000000038387212 */ /* 0x000fe400078e3cff */
[----:B------:R-:W-:Y:S02]  /*83b0*/  SEL R54, R54, RZ, P0 ;  /* 0x000000ff36367207 */ /* 0x000fe40000000000 */
[----:B------:R-:W-:Y:S01]  /*83c0*/  SEL R22, R22, RZ, P1 ;  /* 0x000000ff16167207 */ /* 0x000fe20000800000 */
[----:B------:R-:W-:Y:S06]  /*83d0*/  BRA.U UP0, `(.L_x_140) ;  /* 0xffffffdd00787547 */ /* 0x000fec000b83ffff */
[----:B------:R-:W2:Y:S01]  /*83e0*/  LDCU.64 UR4, c[0x0][0x888] ;  /* 0x00011100ff0477ac */ /* 0x000ea20008000a00 */
[----:B------:R-:W3:Y:S01]  /*83f0*/  LDCU.64 UR6, c[0x0][0x890] ;  /* 0x00011200ff0677ac */ /* 0x000ee20008000a00 */
[----:B--2---:R-:W-:Y:S02]  /*8400*/  ISETP.NE.U32.AND P2, PT, RZ, UR4, PT ;  /* 0x00000004ff007c0c */ /* 0x004fe4000bf45070 */
[----:B---3--:R-:W-:Y:S02]  /*8410*/  ISETP.NE.U32.AND P1, PT, RZ, UR6, PT ;  /* 0x00000006ff007c0c */ /* 0x008fe4000bf25070 */
[----:B------:R-:W-:Y:S02]  /*8420*/  ISETP.NE.AND.EX P2, PT, RZ, UR5, PT, P2 ;  /* 0x00000005ff007c0c */ /* 0x000fe4000bf45320 */
[----:B------:R-:W-:-:S13]  /*8430*/  ISETP.NE.AND.EX P0, PT, RZ, UR7, PT, P1 ;  /* 0x00000007ff007c0c */ /* 0x000fda000bf05310 */
[----:B------:R-:W-:Y:S05]  /*8440*/  @P2 BRA P0, `(.L_x_141) ;  /* 0x00000000003c2947 */ /* 0x000fea0000000000 */
[----:B------:R-:W-:-:S13]  /*8450*/  ISETP.NE.AND.EX P1, PT, RZ, UR7, PT, P1 ;  /* 0x00000007ff007c0c */ /* 0x000fda000bf25310 */
[----:B------:R-:W-:Y:S05]  /*8460*/  @P1 BRA `(.L_x_142) ;  /* 0x00000000000c1947 */ /* 0x000fea0003800000 */
[----:B------:R-:W-:-:S13]  /*8470*/  FSETP.NEU.AND P0, PT, R26, RZ, PT ;  /* 0x000000ff1a00720b */ /* 0x000fda0003f0d000 */
[----:B------:R-:W-:Y:S05]  /*8480*/  @!P0 EXIT ;  /* 0x000000000000894d */ /* 0x000fea0003800000 */
[----:B------:R-:W-:Y:S05]  /*8490*/  BRA `(.L_x_141) ;  /* 0x0000000000287947 */ /* 0x000fea0003800000 */
.L_x_142:
[----:B------:R-:W-:Y:S01]  /*84a0*/  ISETP.NE.AND P0, PT, R53, RZ, PT ;  /* 0x000000ff3500720c */ /* 0x000fe20003f05270 */
[----:B------:R-:W-:-:S12]  /*84b0*/  BSSY.RECONVERGENT B0, `(.L_x_141) ;  /* 0x0000008000007945 */ /* 0x000fd80003800200 */
[----:B------:R-:W-:Y:S05]  /*84c0*/  @P0 BRA `(.L_x_143) ;  /* 0x0000000000100947 */ /* 0x000fea0003800000 */
[----:B------:R-:W-:-:S04]  /*84d0*/  ISETP.NE.U32.AND P0, PT, RZ, UR4, PT ;  /* 0x00000004ff007c0c */ /* 0x000fc8000bf05070 */
[----:B------:R-:W-:-:S13]  /*84e0*/  ISETP.NE.AND.EX P0, PT, RZ, UR5, PT, P0 ;  /* 0x00000005ff007c0c */ /* 0x000fda000bf05300 */
[----:B------:R-:W-:Y:S05]  /*84f0*/  @!P0 EXIT ;  /* 0x000000000000894d */ /* 0x000fea0003800000 */
[----:B------:R-:W-:Y:S05]  /*8500*/  BRA `(.L_x_144) ;  /* 0x0000000000087947 */ /* 0x000fea0003800000 */
.L_x_143:
[----:B------:R-:W-:-:S13]  /*8510*/  FSETP.NEU.AND P0, PT, R26, RZ, PT ;  /* 0x000000ff1a00720b */ /* 0x000fda0003f0d000 */
[----:B------:R-:W-:Y:S05]  /*8520*/  @!P0 EXIT ;  /* 0x000000000000894d */ /* 0x000fea0003800000 */
.L_x_144:
[----:B------:R-:W-:Y:S05]  /*8530*/  BSYNC.RECONVERGENT B0 ;  /* 0x0000000000007941 */ /* 0x000fea0003800200 */
.L_x_141:
[----:B------:R-:W-:Y:S01]  /*8540*/  ULEA UR6, UR52, UR44, 0x3 ;  /* 0x0000002c34067291 */ /* 0x000fe2000f8e18ff */
[----:B------:R-:W-:-:S04]  /*8550*/  DEPBAR.LE SB0, 0x0 ;  /* 0x000080000000791a */ /* 0x000fc80000000000 */
[----:B------:R-:W-:-:S04]  /*8560*/  UIADD3 UR6, UPT, UPT, UR6, 0x1b8, URZ ;  /* 0x000001b806067890 */ /* 0x000fc8000fffe0ff */
[----:B------:R-:W-:-:S09]  /*8570*/  UPRMT UR6, UR54, 0x654, UR6 ;  /* 0x0000065436067896 */ /* 0x000fd20008000006 */
[----:B------:R-:W-:Y:S01]  /*8580*/  SYNCS.ARRIVE.TRANS64.RED.A1T0 RZ, [UR6], RZ ;  /* 0x000000ffffff79a7 */ /* 0x000fe20008100406 */
[----:B------:R-:W-:Y:S05]  /*8590*/  EXIT ;  /* 0x000000000000794d */ /* 0x000fea0003800000 */
.L_x_25:
[----:B--2---:R2:W3:Y:S02]  /*85a0*/  SYNCS.PHASECHK.TRANS64.TRYWAIT P0, [R0+URZ+0x250], R2 ;  /* 0x00025002000075a7 */ /* 0x0044e400080011ff */
[----:B---3--:R-:W-:Y:S05]  /*85b0*/  @!P0 NANOSLEEP.SYNCS 0x989680 ;  /* 0x009896800000895d */ /* 0x008fea0003900000 */
[----:B------:R-:W3:Y:S02]  /*85c0*/  @!P0 SYNCS.PHASECHK.TRANS64 P0, [R0+URZ+0x250], R2 ;  /* 0x00025002000085a7 */ /* 0x000ee400080010ff */
[----:B---3--:R-:W-:Y:S05]  /*85d0*/  @!P0 BRA `(.L_x_25) ;  /* 0xfffffffc00f08947 */ /* 0x008fea000383ffff */
[----:B------:R-:W-:Y:S05]  /*85e0*/  BRA `(.L_x_145) ;  /* 0xffffff9400ec7947 */ /* 0x000fea000383ffff */
.L_x_28:
[----:B-1----:R-:W-:-:S07]  /*85f0*/  MOV R0, UR33 ;  /* 0x0000002100007c02 */ /* 0x002fce0008000f00 */
.L_x_146:
[----:B-1----:R1:W2:Y:S02]  /*8600*/  SYNCS.PHASECHK.TRANS64.TRYWAIT P0, [R0+URZ+0xd0], R3 ;  /* 0x0000d003000075a7 */ /* 0x0022a400080011ff */
[----:B--2---:R-:W-:Y:S05]  /*8610*/  @!P0 NANOSLEEP.SYNCS 0x989680 ;  /* 0x009896800000895d */ /* 0x004fea0003900000 */
[----:B------:R-:W2:Y:S02]  /*8620*/  @!P0 SYNCS.PHASECHK.TRANS64 P0, [R0+URZ+0xd0], R3 ;  /* 0x0000d003000085a7 */ /* 0x000ea400080010ff */
[----:B--2---:R-:W-:Y:S05]  /*8630*/  @!P0 BRA `(.L_x_146) ;  /* 0xfffffffc00f08947 */ /* 0x004fea000383ffff */
[----:B------:R-:W-:Y:S05]  /*8640*/  BRA `(.L_x_27) ;  /* 0xffffff9800387947 */ /* 0x000fea000383ffff */
.L_x_35:
[----:B-1----:R-:W-:-:S07]  /*8650*/  MOV R0, UR17 ;  /* 0x0000001100007c02 */ /* 0x002fce0008000f00 */
.L_x_147:
[----:B-1----:R1:W2:Y:S02]  /*8660*/  SYNCS.PHASECHK.TRANS64.TRYWAIT P0, [R0+URZ+0xd0], R3 ;  /* 0x0000d003000075a7 */ /* 0x0022a400080011ff */
[----:B--2---:R-:W-:Y:S05]  /*8670*/  @!P0 NANOSLEEP.SYNCS 0x989680 ;  /* 0x009896800000895d */ /* 0x004fea0003900000 */
[----:B------:R-:W2:Y:S02]  /*8680*/  @!P0 SYNCS.PHASECHK.TRANS64 P0, [R0+URZ+0xd0], R3 ;  /* 0x0000d003000085a7 */ /* 0x000ea400080010ff */
[----:B--2---:R-:W-:Y:S05]  /*8690*/  @!P0 BRA `(.L_x_147) ;  /* 0xfffffffc00f08947 */ /* 0x004fea000383ffff */
[----:B------:R-:W-:Y:S05]  /*86a0*/  BRA `(.L_x_34) ;  /* 0xffffff9c00047947 */ /* 0x000fea000383ffff */
.L_x_40:
[----:B-1----:R1:W2:Y:S02]  /*86b0*/  SYNCS.PHASECHK.TRANS64.TRYWAIT P0, [R3+URZ+0x1e0], R0 ;  /* 0x0001e000030075a7 */ /* 0x0022a400080011ff */
[----:B--2---:R-:W-:Y:S05]  /*86c0*/  @!P0 NANOSLEEP.SYNCS 0x989680 ;  /* 0x009896800000895d */ /* 0x004fea0003900000 */
[----:B------:R-:W2:Y:S02]  /*86d0*/  @!P0 SYNCS.PHASECHK.TRANS64 P0, [R3+URZ+0x1e0], R0 ;  /* 0x0001e000030085a7 */ /* 0x000ea400080010ff */
[----:B--2---:R-:W-:Y:S05]  /*86e0*/  @!P0 BRA `(.L_x_40) ;  /* 0xfffffffc00f08947 */ /* 0x004fea000383ffff */
[----:B------:R-:W-:Y:S05]  /*86f0*/  BRA `(.L_x_148) ;  /* 0xffffff9c00b87947 */ /* 0x000fea000383ffff */
.L_x_44:
[----:B------:R-:W-:-:S07]  /*8700*/  MOV R0, UR4 ;  /* 0x0000000400007c02 */ /* 0x000fce0008000f00 */
.L_x_149:
[----:B-1----:R1:W2:Y:S02]  /*8710*/  SYNCS.PHASECHK.TRANS64.TRYWAIT P0, [R0+URZ], R2 ;  /* 0x00000002000075a7 */ /* 0x0022a400080011ff */
[----:B--2---:R-:W-:Y:S05]  /*8720*/  @!P0 NANOSLEEP.SYNCS 0x989680 ;  /* 0x009896800000895d */ /* 0x004fea0003900000 */
[----:B------:R-:W2:Y:S02]  /*8730*/  @!P0 SYNCS.PHASECHK.TRANS64 P0, [R0+URZ], R2 ;  /* 0x00000002000085a7 */ /* 0x000ea400080010ff */
[----:B--2---:R-:W-:Y:S05]  /*8740*/  @!P0 BRA `(.L_x_149) ;  /* 0xfffffffc00f08947 */ /* 0x004fea000383ffff */
[----:B------:R-:W-:Y:S05]  /*8750*/  BRA `(.L_x_150) ;  /* 0xffffffa400647947 */ /* 0x000fea000383ffff */
.L_x_45:
[----:B------:R-:W-:-:S07]  /*8760*/  MOV R0, UR5 ;  /* 0x0000000500007c02 */ /* 0x000fce0008000f00 */
.L_x_151:
[----:B-1----:R1:W2:Y:S02]  /*8770*/  SYNCS.PHASECHK.TRANS64.TRYWAIT P0, [R0+URZ], R3 ;  /* 0x00000003000075a7 */ /* 0x0022a400080011ff */
[----:B--2---:R-:W-:Y:S05]  /*8780*/  @!P0 NANOSLEEP.SYNCS 0x989680 ;  /* 0x009896800000895d */ /* 0x004fea0003900000 */
[----:B------:R-:W2:Y:S02]  /*8790*/  @!P0 SYNCS.PHASECHK.TRANS64 P0, [R0+URZ], R3 ;  /* 0x00000003000085a7 */ /* 0x000ea400080010ff */
[----:B--2---:R-:W-:Y:S05]  /*87a0*/  @!P0 BRA `(.L_x_151) ;  /* 0xfffffffc00f08947 */ /* 0x004fea000383ffff */
[----:B------:R-:W-:Y:S05]  /*87b0*/  BRA `(.L_x_152) ;  /* 0xffffffa400707947 */ /* 0x000fea000383ffff */
.L_x_46:
[----:B------:R-:W-:-:S07]  /*87c0*/  MOV R0, UR5 ;  /* 0x0000000500007c02 */ /* 0x000fce0008000f00 */
.L_x_153:
[----:B-1----:R1:W2:Y:S02]  /*87d0*/  SYNCS.PHASECHK.TRANS64.TRYWAIT P0, [R0+URZ], R3 ;  /* 0x00000003000075a7 */ /* 0x0022a400080011ff */
[----:B--2---:R-:W-:Y:S05]  /*87e0*/  @!P0 NANOSLEEP.SYNCS 0x989680 ;  /* 0x009896800000895d */ /* 0x004fea0003900000 */
[----:B------:R-:W2:Y:S02]  /*87f0*/  @!P0 SYNCS.PHASECHK.TRANS64 P0, [R0+URZ], R3 ;  /* 0x00000003000085a7 */ /* 0x000ea400080010ff */
[----:B--2---:R-:W-:Y:S05]  /*8800*/  @!P0 BRA `(.L_x_153) ;  /* 0xfffffffc00f08947 */ /* 0x004fea000383ffff */
[----:B------:R-:W-:Y:S05]  /*8810*/  BRA `(.L_x_154) ;  /* 0xffffffa4007c7947 */ /* 0x000fea000383ffff */
.L_x_47:
[----:B------:R-:W-:-:S07]  /*8820*/  MOV R0, UR5 ;  /* 0x0000000500007c02 */ /* 0x000fce0008000f00 */
.L_x_155:
[----:B-1----:R1:W2:Y:S02]  /*8830*/  SYNCS.PHASECHK.TRANS64.TRYWAIT P0, [R0+URZ], R3 ;  /* 0x00000003000075a7 */ /* 0x0022a400080011ff */
[----:B--2---:R-:W-:Y:S05]  /*8840*/  @!P0 NANOSLEEP.SYNCS 0x989680 ;  /* 0x009896800000895d */ /* 0x004fea0003900000 */
[----:B------:R-:W2:Y:S02]  /*8850*/  @!P0 SYNCS.PHASECHK.TRANS64 P0, [R0+URZ], R3 ;  /* 0x00000003000085a7 */ /* 0x000ea400080010ff */
[----:B--2---:R-:W-:Y:S05]  /*8860*/  @!P0 BRA `(.L_x_155) ;  /* 0xfffffffc00f08947 */ /* 0x004fea000383ffff */
[----:B------:R-:W-:Y:S05]  /*8870*/  BRA `(.L_x_156) ;  /* 0xffffffa400887947 */ /* 0x000fea000383ffff */
.L_x_48:
[----:B------:R-:W-:-:S07]  /*8880*/  MOV R0, UR5 ;  /* 0x0000000500007c02 */ /* 0x000fce0008000f00 */
.L_x_157:
[----:B-1----:R1:W2:Y:S02]  /*8890*/  SYNCS.PHASECHK.TRANS64.TRYWAIT P0, [R0+URZ], R3 ;  /* 0x00000003000075a7 */ /* 0x0022a400080011ff */
[----:B--2---:R-:W-:Y:S05]  /*88a0*/  @!P0 NANOSLEEP.SYNCS 0x989680 ;  /* 0x009896800000895d */ /* 0x004fea0003900000 */
[----:B------:R-:W2:Y:S02]  /*88b0*/  @!P0 SYNCS.PHASECHK.TRANS64 P0, [R0+URZ], R3 ;  /* 0x00000003000085a7 */ /* 0x000ea400080010ff */
[----:B--2---:R-:W-:Y:S05]  /*88c0*/  @!P0 BRA `(.L_x_157) ;  /* 0xfffffffc00f08947 */ /* 0x004fea000383ffff */
[----:B------:R-:W-:Y:S05]  /*88d0*/  BRA `(.L_x_158) ;  /* 0xffffffa400947947 */ /* 0x000fea000383ffff */
.L_x_49:
[----:B------:R-:W-:-:S07]  /*88e0*/  MOV R0, UR5 ;  /* 0x0000000500007c02 */ /* 0x000fce0008000f00 */
.L_x_159:
[----:B-1----:R1:W2:Y:S02]  /*88f0*/  SYNCS.PHASECHK.TRANS64.TRYWAIT P0, [R0+URZ], R3 ;  /* 0x00000003000075a7 */ /* 0x0022a400080011ff */
[----:B--2---:R-:W-:Y:S05]  /*8900*/  @!P0 NANOSLEEP.SYNCS 0x989680 ;  /* 0x009896800000895d */ /* 0x004fea0003900000 */
[----:B------:R-:W2:Y:S02]  /*8910*/  @!P0 SYNCS.PHASECHK.TRANS64 P0, [R0+URZ], R3 ;  /* 0x00000003000085a7 */ /* 0x000ea400080010ff */
[----:B--2---:R-:W-:Y:S05]  /*8920*/  @!P0 BRA `(.L_x_159) ;  /* 0xfffffffc00f08947 */ /* 0x004fea000383ffff */
[----:B------:R-:W-:Y:S05]  /*8930*/  BRA `(.L_x_160) ;  /* 0xffffffa400a07947 */ /* 0x000fea000383ffff */
.L_x_50:
[----:B------:R-:W-:-:S07]  /*8940*/  MOV R0, UR5 ;  /* 0x0000000500007c02 */ /* 0x000fce0008000f00 */
.L_x_161:
[----:B-1----:R1:W2:Y:S02]  /*8950*/  SYNCS.PHASECHK.TRANS64.TRYWAIT P0, [R0+URZ], R3 ;  /* 0x00000003000075a7 */ /* 0x0022a400080011ff */
[----:B--2---:R-:W-:Y:S05]  /*8960*/  @!P0 NANOSLEEP.SYNCS 0x989680 ;  /* 0x009896800000895d */ /* 0x004fea0003900000 */
[----:B------:R-:W2:Y:S02]  /*8970*/  @!P0 SYNCS.PHASECHK.TRANS64 P0, [R0+URZ], R3 ;  /* 0x00000003000085a7 */ /* 0x000ea400080010ff */
[----:B--2---:R-:W-:Y:S05]  /*8980*/  @!P0 BRA `(.L_x_161) ;  /* 0xfffffffc00f08947 */ /* 0x004fea000383ffff */
[----:B------:R-:W-:Y:S05]  /*8990*/  BRA `(.L_x_162) ;  /* 0xffffffa400ac7947 */ /* 0x000fea000383ffff */
.L_x_51:
[----:B------:R-:W-:-:S07]  /*89a0*/  MOV R0, UR5 ;  /* 0x0000000500007c02 */ /* 0x000fce0008000f00 */
.L_x_163:
[----:B-1----:R1:W2:Y:S02]  /*89b0*/  SYNCS.PHASECHK.TRANS64.TRYWAIT P0, [R0+URZ], R3 ;  /* 0x00000003000075a7 */ /* 0x0022a400080011ff */
[----:B--2---:R-:W-:Y:S05]  /*89c0*/  @!P0 NANOSLEEP.SYNCS 0x989680 ;  /* 0x009896800000895d */ /* 0x004fea0003900000 */
[----:B------:R-:W2:Y:S02]  /*89d0*/  @!P0 SYNCS.PHASECHK.TRANS64 P0, [R0+URZ], R3 ;  /* 0x00000003000085a7 */ /* 0x000ea400080010ff */
[----:B--2---:R-:W-:Y:S05]  /*89e0*/  @!P0 BRA `(.L_x_163) ;  /* 0xfffffffc00f08947 */ /* 0x004fea000383ffff */
[----:B------:R-:W-:Y:S05]  /*89f0*/  BRA `(.L_x_164) ;  /* 0xffffffa400b87947 */ /* 0x000fea000383ffff */
.L_x_52:
[----:B------:R-:W-:-:S07]  /*8a00*/  MOV R0, UR5 ;  /* 0x0000000500007c02 */ /* 0x000fce0008000f00 */
.L_x_165:
[----:B-1----:R1:W2:Y:S02]  /*8a10*/  SYNCS.PHASECHK.TRANS64.TRYWAIT P0, [R0+URZ], R3 ;  /* 0x00000003000075a7 */ /* 0x0022a400080011ff */
[----:B--2---:R-:W-:Y:S05]  /*8a20*/  @!P0 NANOSLEEP.SYNCS 0x989680 ;  /* 0x009896800000895d */ /* 0x004fea0003900000 */
[----:B------:R-:W2:Y:S02]  /*8a30*/  @!P0 SYNCS.PHASECHK.TRANS64 P0, [R0+URZ], R3 ;  /* 0x00000003000085a7 */ /* 0x000ea400080010ff */
[----:B--2---:R-:W-:Y:S05]  /*8a40*/  @!P0 BRA `(.L_x_165) ;  /* 0xfffffffc00f08947 */ /* 0x004fea000383ffff */
[----:B------:R-:W-:Y:S05]  /*8a50*/  BRA `(.L_x_166) ;  /* 0xffffffa400c47947 */ /* 0x000fea000383ffff */
.L_x_53:
[----:B------:R-:W-:-:S07]  /*8a60*/  MOV R0, UR5 ;  /* 0x0000000500007c02 */ /* 0x000fce0008000f00 */
.L_x_167:
[----:B-1----:R1:W2:Y:S02]  /*8a70*/  SYNCS.PHASECHK.TRANS64.TRYWAIT P0, [R0+URZ], R3 ;  /* 0x00000003000075a7 */ /* 0x0022a400080011ff */
[----:B--2---:R-:W-:Y:S05]  /*8a80*/  @!P0 NANOSLEEP.SYNCS 0x989680 ;  /* 0x009896800000895d */ /* 0x004fea0003900000 */
[----:B------:R-:W2:Y:S02]  /*8a90*/  @!P0 SYNCS.PHASECHK.TRANS64 P0, [R0+URZ], R3 ;  /* 0x00000003000085a7 */ /* 0x000ea400080010ff */
[----:B--2---:R-:W-:Y:S05]  /*8aa0*/  @!P0 BRA `(.L_x_167) ;  /* 0xfffffffc00f08947 */ /* 0x004fea000383ffff */
[----:B------:R-:W-:Y:S05]  /*8ab0*/  BRA `(.L_x_168) ;  /* 0xffffffa400d07947 */ /* 0x000fea000383ffff */
.L_x_54:
[----:B------:R-:W-:-:S07]  /*8ac0*/  MOV R0, UR5 ;  /* 0x0000000500007c02 */ /* 0x000fce0008000f00 */
.L_x_169:
[----:B-1----:R1:W2:Y:S02]  /*8ad0*/  SYNCS.PHASECHK.TRANS64.TRYWAIT P0, [R0+URZ], R3 ;  /* 0x00000003000075a7 */ /* 0x0022a400080011ff */
[----:B--2---:R-:W-:Y:S05]  /*8ae0*/  @!P0 NANOSLEEP.SYNCS 0x989680 ;  /* 0x009896800000895d */ /* 0x004fea0003900000 */
[----:B------:R-:W2:Y:S02]  /*8af0*/  @!P0 SYNCS.PHASECHK.TRANS64 P0, [R0+URZ], R3 ;  /* 0x00000003000085a7 */ /* 0x000ea400080010ff */
[----:B--2---:R-:W-:Y:S05]  /*8b00*/  @!P0 BRA `(.L_x_169) ;  /* 0xfffffffc00f08947 */ /* 0x004fea000383ffff */
[----:B------:R-:W-:Y:S05]  /*8b10*/  BRA `(.L_x_170) ;  /* 0xffffffa400dc7947 */ /* 0x000fea000383ffff */
.L_x_55:
[----:B------:R-:W-:-:S07]  /*8b20*/  MOV R0, UR5 ;  /* 0x0000000500007c02 */ /* 0x000fce0008000f00 */
.L_x_171:
[----:B-1----:R1:W2:Y:S02]  /*8b30*/  SYNCS.PHASECHK.TRANS64.TRYWAIT P0, [R0+URZ], R3 ;  /* 0x00000003000075a7 */ /* 0x0022a400080011ff */
[----:B--2---:R-:W-:Y:S05]  /*8b40*/  @!P0 NANOSLEEP.SYNCS 0x989680 ;  /* 0x009896800000895d */ /* 0x004fea0003900000 */
[----:B------:R-:W2:Y:S02]  /*8b50*/  @!P0 SYNCS.PHASECHK.TRANS64 P0, [R0+URZ], R3 ;  /* 0x00000003000085a7 */ /* 0x000ea400080010ff */
[----:B--2---:R-:W-:Y:S05]  /*8b60*/  @!P0 BRA `(.L_x_171) ;  /* 0xfffffffc00f08947 */ /* 0x004fea000383ffff */
[----:B------:R-:W-:Y:S05]  /*8b70*/  BRA `(.L_x_172) ;  /* 0xffffffa400e87947 */ /* 0x000fea000383ffff */
.L_x_56:
[----:B------:R-:W-:-:S07]  /*8b80*/  MOV R0, UR5 ;  /* 0x0000000500007c02 */ /* 0x000fce0008000f00 */
.L_x_173:
[----:B-1----:R1:W2:Y:S02]  /*8b90*/  SYNCS.PHASECHK.TRANS64.TRYWAIT P0, [R0+URZ], R3 ;  /* 0x00000003000075a7 */ /* 0x0022a400080011ff */
[----:B--2---:R-:W-:Y:S05]  /*8ba0*/  @!P0 NANOSLEEP.SYNCS 0x989680 ;  /* 0x009896800000895d */ /* 0x004fea0003900000 */
[----:B------:R-:W2:Y:S02]  /*8bb0*/  @!P0 SYNCS.PHASECHK.TRANS64 P0, [R0+URZ], R3 ;  /* 0x00000003000085a7 */ /* 0x000ea400080010ff */
[----:B--2---:R-:W-:Y:S05]  /*8bc0*/  @!P0 BRA `(.L_x_173) ;  /* 0xfffffffc00f08947 */ /* 0x004fea000383ffff */
[----:B------:R-:W-:Y:S05]  /*8bd0*/  BRA `(.L_x_174) ;  /* 0xffffffa400f47947 */ /* 0x000fea000383ffff */
.L_x_57:
[----:B------:R-:W-:-:S07]  /*8be0*/  MOV R0, UR5 ;  /* 0x0000000500007c02 */ /* 0x000fce0008000f00 */
.L_x_175:
[----:B-1----:R1:W2:Y:S02]  /*8bf0*/  SYNCS.PHASECHK.TRANS64.TRYWAIT P0, [R0+URZ], R3 ;  /* 0x00000003000075a7 */ /* 0x0022a400080011ff */
[----:B--2---:R-:W-:Y:S05]  /*8c00*/  @!P0 NANOSLEEP.SYNCS 0x989680 ;  /* 0x009896800000895d */ /* 0x004fea0003900000 */
[----:B------:R-:W2:Y:S02]  /*8c10*/  @!P0 SYNCS.PHASECHK.TRANS64 P0, [R0+URZ], R3 ;  /* 0x00000003000085a7 */ /* 0x000ea400080010ff */
[----:B--2---:R-:W-:Y:S05]  /*8c20*/  @!P0 BRA `(.L_x_175) ;  /* 0xfffffffc00f08947 */ /* 0x004fea000383ffff */
[----:B------:R-:W-:Y:S05]  /*8c30*/  BRA `(.L_x_176) ;  /* 0xffffffa800007947 */ /* 0x000fea000383ffff */
.L_x_58:
[----:B------:R-:W-:-:S07]  /*8c40*/  MOV R0, UR5 ;  /* 0x0000000500007c02 */ /* 0x000fce0008000f00 */
.L_x_177:
[----:B-1----:R1:W2:Y:S02]  /*8c50*/  SYNCS.PHASECHK.TRANS64.TRYWAIT P0, [R0+URZ], R3 ;  /* 0x00000003000075a7 */ /* 0x0022a400080011ff */
[----:B--2---:R-:W-:Y:S05]  /*8c60*/  @!P0 NANOSLEEP.SYNCS 0x989680 ;  /* 0x009896800000895d */ /* 0x004fea0003900000 */
[----:B------:R-:W2:Y:S02]  /*8c70*/  @!P0 SYNCS.PHASECHK.TRANS64 P0, [R0+URZ], R3 ;  /* 0x00000003000085a7 */ /* 0x000ea400080010ff */
[----:B--2---:R-:W-:Y:S05]  /*8c80*/  @!P0 BRA `(.L_x_177) ;  /* 0xfffffffc00f08947 */ /* 0x004fea000383ffff */
[----:B------:R-:W-:Y:S05]  /*8c90*/  BRA `(.L_x_178) ;  /* 0xffffffa8000c7947 */ /* 0x000fea000383ffff */
.L_x_59:
[----:B------:R-:W-:-:S07]  /*8ca0*/  MOV R0, UR5 ;  /* 0x0000000500007c02 */ /* 0x000fce0008000f00 */
.L_x_179:
[----:B-1----:R1:W2:Y:S02]  /*8cb0*/  SYNCS.PHASECHK.TRANS64.TRYWAIT P0, [R0+URZ], R3 ;  /* 0x00000003000075a7 */ /* 0x0022a400080011ff */
[----:B--2---:R-:W-:Y:S05]  /*8cc0*/  @!P0 NANOSLEEP.SYNCS 0x989680 ;  /* 0x009896800000895d */ /* 0x004fea0003900000 */
[----:B------:R-:W2:Y:S02]  /*8cd0*/  @!P0 SYNCS.PHASECHK.TRANS64 P0, [R0+URZ], R3 ;  /* 0x00000003000085a7 */ /* 0x000ea400080010ff */
[----:B--2---:R-:W-:Y:S05]  /*8ce0*/  @!P0 BRA `(.L_x_179) ;  /* 0xfffffffc00f08947 */ /* 0x004fea000383ffff */
[----:B------:R-:W-:Y:S05]  /*8cf0*/  BRA `(.L_x_180) ;  /* 0xffffffa800187947 */ /* 0x000fea000383ffff */
.L_x_60:
[----:B------:R-:W-:-:S07]  /*8d00*/  MOV R0, UR5 ;  /* 0x0000000500007c02 */ /* 0x000fce0008000f00 */
.L_x_181:
[----:B-1----:R1:W2:Y:S02]  /*8d10*/  SYNCS.PHASECHK.TRANS64.TRYWAIT P0, [R0+URZ], R3 ;  /* 0x00000003000075a7 */ /* 0x0022a400080011ff */
[----:B--2---:R-:W-:Y:S05]  /*8d20*/  @!P0 NANOSLEEP.SYNCS 0x989680 ;  /* 0x009896800000895d */ /* 0x004fea0003900000 */
[----:B------:R-:W2:Y:S02]  /*8d30*/  @!P0 SYNCS.PHASECHK.TRANS64 P0, [R0+URZ], R3 ;  /* 0x00000003000085a7 */ /* 0x000ea400080010ff */
[----:B--2---:R-:W-:Y:S05]  /*8d40*/  @!P0 BRA `(.L_x_181) ;  /* 0xfffffffc00f08947 */ /* 0x004fea000383ffff */
[----:B------:R-:W-:Y:S05]  /*8d50*/  BRA `(.L_x_182) ;  /* 0xffffffa800247947 */ /* 0x000fea000383ffff */
.L_x_61:
[----:B------:R-:W-:-:S07]  /*8d60*/  MOV R0, UR5 ;  /* 0x0000000500007c02 */ /* 0x000fce0008000f00 */
.L_x_183:
[----:B-1----:R1:W2:Y:S02]  /*8d70*/  SYNCS.PHASECHK.TRANS64.TRYWAIT P0, [R0+URZ], R3 ;  /* 0x00000003000075a7 */ /* 0x0022a400080011ff */
[----:B--2---:R-:W-:Y:S05]  /*8d80*/  @!P0 NANOSLEEP.SYNCS 0x989680 ;  /* 0x009896800000895d */ /* 0x004fea0003900000 */
[----:B------:R-:W2:Y:S02]  /*8d90*/  @!P0 SYNCS.PHASECHK.TRANS64 P0, [R0+URZ], R3 ;  /* 0x00000003000085a7 */ /* 0x000ea400080010ff */
[----:B--2---:R-:W-:Y:S05]  /*8da0*/  @!P0 BRA `(.L_x_183) ;  /* 0xfffffffc00f08947 */ /* 0x004fea000383ffff */
[----:B------:R-:W-:Y:S05]  /*8db0*/  BRA `(.L_x_184) ;  /* 0xffffffa800307947 */ /* 0x000fea000383ffff */
.L_x_62:
[----:B------:R-:W-:-:S07]  /*8dc0*/  MOV R0, UR5 ;  /* 0x0000000500007c02 */ /* 0x000fce0008000f00 */
.L_x_185:
[----:B-1----:R1:W2:Y:S02]  /*8dd0*/  SYNCS.PHASECHK.TRANS64.TRYWAIT P0, [R0+URZ], R3 ;  /* 0x00000003000075a7 */ /* 0x0022a400080011ff */
[----:B--2---:R-:W-:Y:S05]  /*8de0*/  @!P0 NANOSLEEP.SYNCS 0x989680 ;  /* 0x009896800000895d */ /* 0x004fea0003900000 */
[----:B------:R-:W2:Y:S02]  /*8df0*/  @!P0 SYNCS.PHASECHK.TRANS64 P0, [R0+URZ], R3 ;  /* 0x00000003000085a7 */ /* 0x000ea400080010ff */
[----:B--2---:R-:W-:Y:S05]  /*8e00*/  @!P0 BRA `(.L_x_185) ;  /* 0xfffffffc00f08947 */ /* 0x004fea000383ffff */
[----:B------:R-:W-:Y:S05]  /*8e10*/  BRA `(.L_x_186) ;  /* 0xffffffa8003c7947 */ /* 0x000fea000383ffff */
.L_x_63:
[----:B------:R-:W-:-:S07]  /*8e20*/  MOV R0, UR5 ;  /* 0x0000000500007c02 */ /* 0x000fce0008000f00 */
.L_x_187:
[----:B-1----:R1:W2:Y:S02]  /*8e30*/  SYNCS.PHASECHK.TRANS64.TRYWAIT P0, [R0+URZ], R3 ;  /* 0x00000003000075a7 */ /* 0x0022a400080011ff */
[----:B--2---:R-:W-:Y:S05]  /*8e40*/  @!P0 NANOSLEEP.SYNCS 0x989680 ;  /* 0x009896800000895d */ /* 0x004fea0003900000 */
[----:B------:R-:W2:Y:S02]  /*8e50*/  @!P0 SYNCS.PHASECHK.TRANS64 P0, [R0+URZ], R3 ;  /* 0x00000003000085a7 */ /* 0x000ea400080010ff */
[----:B--2---:R-:W-:Y:S05]  /*8e60*/  @!P0 BRA `(.L_x_187) ;  /* 0xfffffffc00f08947 */ /* 0x004fea000383ffff */
[----:B------:R-:W-:Y:S05]  /*8e70*/  BRA `(.L_x_188) ;  /* 0xffffffa800487947 */ /* 0x000fea000383ffff */
.L_x_64:
[----:B------:R-:W-:-:S07]  /*8e80*/  MOV R0, UR5 ;  /* 0x0000000500007c02 */ /* 0x000fce0008000f00 */
.L_x_189:
[----:B-1----:R1:W2:Y:S02]  /*8e90*/  SYNCS.PHASECHK.TRANS64.TRYWAIT P0, [R0+URZ], R3 ;  /* 0x00000003000075a7 */ /* 0x0022a400080011ff */
[----:B--2---:R-:W-:Y:S05]  /*8ea0*/  @!P0 NANOSLEEP.SYNCS 0x989680 ;  /* 0x009896800000895d */ /* 0x004fea0003900000 */
[----:B------:R-:W2:Y:S02]  /*8eb0*/  @!P0 SYNCS.PHASECHK.TRANS64 P0, [R0+URZ], R3 ;  /* 0x00000003000085a7 */ /* 0x000ea400080010ff */
[----:B--2---:R-:W-:Y:S05]  /*8ec0*/  @!P0 BRA `(.L_x_189) ;  /* 0xfffffffc00f08947 */ /* 0x004fea000383ffff */
[----:B------:R-:W-:Y:S05]  /*8ed0*/  BRA `(.L_x_190) ;  /* 0xffffffa800547947 */ /* 0x000fea000383ffff */
.L_x_65:
[----:B------:R-:W-:-:S07]  /*8ee0*/  MOV R0, UR5 ;  /* 0x0000000500007c02 */ /* 0x000fce0008000f00 */
.L_x_191:
[----:B-1----:R1:W2:Y:S02]  /*8ef0*/  SYNCS.PHASECHK.TRANS64.TRYWAIT P0, [R0+URZ], R3 ;  /* 0x00000003000075a7 */ /* 0x0022a400080011ff */
[----:B--2---:R-:W-:Y:S05]  /*8f00*/  @!P0 NANOSLEEP.SYNCS 0x989680 ;  /* 0x009896800000895d */ /* 0x004fea0003900000 */
[----:B------:R-:W2:Y:S02]  /*8f10*/  @!P0 SYNCS.PHASECHK.TRANS64 P0, [R0+URZ], R3 ;  /* 0x00000003000085a7 */ /* 0x000ea400080010ff */
[----:B--2---:R-:W-:Y:S05]  /*8f20*/  @!P0 BRA `(.L_x_191) ;  /* 0xfffffffc00f08947 */ /* 0x004fea000383ffff */
[----:B------:R-:W-:Y:S05]  /*8f30*/  BRA `(.L_x_192) ;  /* 0xffffffa800607947 */ /* 0x000fea000383ffff */
.L_x_66:
[----:B------:R-:W-:-:S07]  /*8f40*/  MOV R0, UR5 ;  /* 0x0000000500007c02 */ /* 0x000fce0008000f00 */
.L_x_193:
[----:B-1----:R1:W2:Y:S02]  /*8f50*/  SYNCS.PHASECHK.TRANS64.TRYWAIT P0, [R0+URZ], R3 ;  /* 0x00000003000075a7 */ /* 0x0022a400080011ff */
[----:B--2---:R-:W-:Y:S05]  /*8f60*/  @!P0 NANOSLEEP.SYNCS 0x989680 ;  /* 0x009896800000895d */ /* 0x004fea0003900000 */
[----:B------:R-:W2:Y:S02]  /*8f70*/  @!P0 SYNCS.PHASECHK.TRANS64 P0, [R0+URZ], R3 ;  /* 0x00000003000085a7 */ /* 0x000ea400080010ff */
[----:B--2---:R-:W-:Y:S05]  /*8f80*/  @!P0 BRA `(.L_x_193) ;  /* 0xfffffffc00f08947 */ /* 0x004fea000383ffff */
[----:B------:R-:W-:Y:S05]  /*8f90*/  BRA `(.L_x_194) ;  /* 0xffffffa8006c7947 */ /* 0x000fea000383ffff */
.L_x_67:
[----:B------:R-:W-:-:S07]  /*8fa0*/  MOV R0, UR5 ;  /* 0x0000000500007c02 */ /* 0x000fce0008000f00 */
.L_x_195:
[----:B-1----:R1:W2:Y:S02]  /*8fb0*/  SYNCS.PHASECHK.TRANS64.TRYWAIT P0, [R0+URZ], R3 ;  /* 0x00000003000075a7 */ /* 0x0022a400080011ff */
[----:B--2---:R-:W-:Y:S05]  /*8fc0*/  @!P0 NANOSLEEP.SYNCS 0x989680 ;  /* 0x009896800000895d */ /* 0x004fea0003900000 */
[----:B------:R-:W2:Y:S02]  /*8fd0*/  @!P0 SYNCS.PHASECHK.TRANS64 P0, [R0+URZ], R3 ;  /* 0x00000003000085a7 */ /* 0x000ea400080010ff */
[----:B--2---:R-:W-:Y:S05]  /*8fe0*/  @!P0 BRA `(.L_x_195) ;  /* 0xfffffffc00f08947 */ /* 0x004fea000383ffff */
[----:B------:R-:W-:Y:S05]  /*8ff0*/  BRA `(.L_x_196) ;  /* 0xffffffa800787947 */ /* 0x000fea000383ffff */
.L_x_68:
[----:B------:R-:W-:-:S07]  /*9000*/  MOV R0, UR5 ;  /* 0x0000000500007c02 */ /* 0x000fce0008000f00 */
.L_x_197:
[----:B-1----:R1:W2:Y:S02]  /*9010*/  SYNCS.PHASECHK.TRANS64.TRYWAIT P0, [R0+URZ], R3 ;  /* 0x00000003000075a7 */ /* 0x0022a400080011ff */
[----:B--2---:R-:W-:Y:S05]  /*9020*/  @!P0 NANOSLEEP.SYNCS 0x989680 ;  /* 0x009896800000895d */ /* 0x004fea0003900000 */
[----:B------:R-:W2:Y:S02]  /*9030*/  @!P0 SYNCS.PHASECHK.TRANS64 P0, [R0+URZ], R3 ;  /* 0x00000003000085a7 */ /* 0x000ea400080010ff */
[----:B--2---:R-:W-:Y:S05]  /*9040*/  @!P0 BRA `(.L_x_197) ;  /* 0xfffffffc00f08947 */ /* 0x004fea000383ffff */
[----:B------:R-:W-:Y:S05]  /*9050*/  BRA `(.L_x_198) ;  /* 0xffffffa800847947 */ /* 0x000fea000383ffff */
.L_x_71:
[----:B--2---:R2:W3:Y:S02]  /*9060*/  SYNCS.PHASECHK.TRANS64.TRYWAIT P0, [R2+URZ+0x240], R4 ;  /* 0x00024004020075a7 */ /* 0x0044e400080011ff */
[----:B---3--:R-:W-:Y:S05]  /*9070*/  @!P0 NANOSLEEP.SYNCS 0x989680 ;  /* 0x009896800000895d */ /* 0x008fea0003900000 */
[----:B------:R-:W3:Y:S02]  /*9080*/  @!P0 SYNCS.PHASECHK.TRANS64 P0, [R2+URZ+0x240], R4 ;  /* 0x00024004020085a7 */ /* 0x000ee400080010ff */
[----:B---3--:R-:W-:Y:S05]  /*9090*/  @!P0 BRA `(.L_x_71) ;  /* 0xfffffffc00f08947 */ /* 0x008fea000383ffff */
[----:B------:R-:W-:Y:S05]  /*90a0*/  BRA `(.L_x_199) ;  /* 0xffffffa800e07947 */ /* 0x000fea000383ffff */
.L_x_72:
[----:B------:R-:W-:-:S07]  /*90b0*/  MOV R2, UR4 ;  /* 0x0000000400027c02 */ /* 0x000fce0008000f00 */
.L_x_200:
[----:B--2---:R2:W3:Y:S02]  /*90c0*/  SYNCS.PHASECHK.TRANS64.TRYWAIT P0, [R2+URZ+0x1f0], R5 ;  /* 0x0001f005020075a7 */ /* 0x0044e400080011ff */
[----:B---3--:R-:W-:Y:S05]  /*90d0*/  @!P0 NANOSLEEP.SYNCS 0x989680 ;  /* 0x009896800000895d */ /* 0x008fea0003900000 */
[----:B------:R-:W3:Y:S02]  /*90e0*/  @!P0 SYNCS.PHASECHK.TRANS64 P0, [R2+URZ+0x1f0], R5 ;  /* 0x0001f005020085a7 */ /* 0x000ee400080010ff */
[----:B---3--:R-:W-:Y:S05]  /*90f0*/  @!P0 BRA `(.L_x_200) ;  /* 0xfffffffc00f08947 */ /* 0x008fea000383ffff */
[----:B------:R-:W-:Y:S05]  /*9100*/  BRA `(.L_x_201) ;  /* 0xffffffa800f07947 */ /* 0x000fea000383ffff */
.L_x_73:
[----:B--2---:R2:W3:Y:S02]  /*9110*/  SYNCS.PHASECHK.TRANS64.TRYWAIT P1, [R2+URZ+0x1e0], R4 ;  /* 0x0001e004020075a7 */ /* 0x0044e400080211ff */
[----:B---3--:R-:W-:Y:S05]  /*9120*/  @!P1 NANOSLEEP.SYNCS 0x989680 ;  /* 0x009896800000995d */ /* 0x008fea0003900000 */
[----:B------:R-:W3:Y:S02]  /*9130*/  @!P1 SYNCS.PHASECHK.TRANS64 P1, [R2+URZ+0x1e0], R4 ;  /* 0x0001e004020095a7 */ /* 0x000ee400080210ff */
[----:B---3--:R-:W-:Y:S05]  /*9140*/  @!P1 BRA `(.L_x_73) ;  /* 0xfffffffc00f09947 */ /* 0x008fea000383ffff */
[----:B------:R-:W-:Y:S05]  /*9150*/  BRA `(.L_x_202) ;  /* 0xffffffac00207947 */ /* 0x000fea000383ffff */
.L_x_76:
[----:B------:R-:W-:-:S07]  /*9160*/  MOV R0, UR4 ;  /* 0x0000000400007c02 */ /* 0x000fce0008000f00 */
.L_x_203:
[----:B--2---:R2:W3:Y:S02]  /*9170*/  SYNCS.PHASECHK.TRANS64.TRYWAIT P0, [R0+URZ+0x1f0], R2 ;  /* 0x0001f002000075a7 */ /* 0x0044e400080011ff */
[----:B---3--:R-:W-:Y:S05]  /*9180*/  @!P0 NANOSLEEP.SYNCS 0x989680 ;  /* 0x009896800000895d */ /* 0x008fea0003900000 */
[----:B------:R-:W3:Y:S02]  /*9190*/  @!P0 SYNCS.PHASECHK.TRANS64 P0, [R0+URZ+0x1f0], R2 ;  /* 0x0001f002000085a7 */ /* 0x000ee400080010ff */
[----:B---3--:R-:W-:Y:S05]  /*91a0*/  @!P0 BRA `(.L_x_203) ;  /* 0xfffffffc00f08947 */ /* 0x008fea000383ffff */
[----:B------:R-:W-:Y:S05]  /*91b0*/  BRA `(.L_x_75) ;  /* 0xffffffac00747947 */ /* 0x000fea000383ffff */
.L_x_83:
[----:B-1----:R1:W2:Y:S02]  /*91c0*/  SYNCS.PHASECHK.TRANS64.TRYWAIT P1, [R0+URZ+0x1e0], R2 ;  /* 0x0001e002000075a7 */ /* 0x0022a400080211ff */
[----:B--2---:R-:W-:Y:S05]  /*91d0*/  @!P1 NANOSLEEP.SYNCS 0x989680 ;  /* 0x009896800000995d */ /* 0x004fea0003900000 */
[----:B------:R-:W2:Y:S02]  /*91e0*/  @!P1 SYNCS.PHASECHK.TRANS64 P1, [R0+URZ+0x1e0], R2 ;  /* 0x0001e002000095a7 */ /* 0x000ea400080210ff */
[----:B--2---:R-:W-:Y:S05]  /*91f0*/  @!P1 BRA `(.L_x_83) ;  /* 0xfffffffc00f09947 */ /* 0x004fea000383ffff */
[----:B------:R-:W-:Y:S05]  /*9200*/  BRA `(.L_x_204) ;  /* 0xffffffb000d87947 */ /* 0x000fea000383ffff */
.L_x_84:
[----:B------:R-:W-:-:S07]  /*9210*/  MOV R2, UR23 ;  /* 0x0000001700027c02 */ /* 0x000fce0008000f00 */
.L_x_205:
[----:B-1----:R1:W2:Y:S02]  /*9220*/  SYNCS.PHASECHK.TRANS64.TRYWAIT P0, [R2+URZ+0x220], R0 ;  /* 0x00022000020075a7 */ /* 0x0022a400080011ff */
[----:B--2---:R-:W-:Y:S05]  /*9230*/  @!P0 NANOSLEEP.SYNCS 0x989680 ;  /* 0x009896800000895d */ /* 0x004fea0003900000 */
[----:B------:R-:W2:Y:S02]  /*9240*/  @!P0 SYNCS.PHASECHK.TRANS64 P0, [R2+URZ+0x220], R0 ;  /* 0x00022000020085a7 */ /* 0x000ea400080010ff */
[----:B--2---:R-:W-:Y:S05]  /*9250*/  @!P0 BRA `(.L_x_205) ;  /* 0xfffffffc00f08947 */ /* 0x004fea000383ffff */
[----:B------:R-:W-:Y:S05]  /*9260*/  BRA `(.L_x_206) ;  /* 0xffffffb400287947 */ /* 0x000fea000383ffff */
.L_x_87:
[----:B------:R-:W-:Y:S07]  /*9270*/  MOV R0, UR5 ;  /* 0x0000000500007c02 */ /* 0x000fee0008000f00 */
.L_x_207:
[----:B-1----:R1:W2:Y:S02]  /*9280*/  SYNCS.PHASECHK.TRANS64.TRYWAIT P0, [R0+URZ], R2 ;  /* 0x00000002000075a7 */ /* 0x0022a400080011ff */
[----:B--2---:R-:W-:Y:S05]  /*9290*/  @!P0 NANOSLEEP.SYNCS 0x989680 ;  /* 0x009896800000895d */ /* 0x004fea0003900000 */
[----:B------:R-:W2:Y:S02]  /*92a0*/  @!P0 SYNCS.PHASECHK.TRANS64 P0, [R0+URZ], R2 ;  /* 0x00000002000085a7 */ /* 0x000ea400080010ff */
[----:B--2---:R-:W-:Y:S05]  /*92b0*/  @!P0 BRA `(.L_x_207) ;  /* 0xfffffffc00f08947 */ /* 0x004fea000383ffff */
[----:B------:R-:W-:Y:S05]  /*92c0*/  BRA `(.L_x_86) ;  /* 0xffffffb400447947 */ /* 0x000fea000383ffff */
.L_x_90:
[----:B------:R-:W-:-:S07]  /*92d0*/  MOV R0, UR4 ;  /* 0x0000000400007c02 */ /* 0x000fce0008000f00 */
.L_x_208:
[----:B--2---:R2:W4:Y:S02]  /*92e0*/  SYNCS.PHASECHK.TRANS64.TRYWAIT P0, [R0+URZ], R2 ;  /* 0x00000002000075a7 */ /* 0x00452400080011ff */
[----:B----4-:R-:W-:Y:S05]  /*92f0*/  @!P0 NANOSLEEP.SYNCS 0x989680 ;  /* 0x009896800000895d */ /* 0x010fea0003900000 */
[----:B------:R-:W4:Y:S02]  /*9300*/  @!P0 SYNCS.PHASECHK.TRANS64 P0, [R0+URZ], R2 ;  /* 0x00000002000085a7 */ /* 0x000f2400080010ff */
[----:B----4-:R-:W-:Y:S05]  /*9310*/  @!P0 BRA `(.L_x_208) ;  /* 0xfffffffc00f08947 */ /* 0x010fea000383ffff */
[----:B------:R-:W-:Y:S05]  /*9320*/  BRA `(.L_x_209) ;  /* 0xffffffb400f87947 */ /* 0x000fea000383ffff */
.L_x_91:
[----:B------:R-:W-:-:S07]  /*9330*/  MOV R0, UR5 ;  /* 0x0000000500007c02 */ /* 0x000fce0008000f00 */
.L_x_210:
[----:B-1----:R1:W2:Y:S02]  /*9340*/  SYNCS.PHASECHK.TRANS64.TRYWAIT P0, [R0+URZ], R3 ;  /* 0x00000003000075a7 */ /* 0x0022a400080011ff */
[----:B--2---:R-:W-:Y:S05]  /*9350*/  @!P0 NANOSLEEP.SYNCS 0x989680 ;  /* 0x009896800000895d */ /* 0x004fea0003900000 */
[----:B------:R-:W2:Y:S02]  /*9360*/  @!P0 SYNCS.PHASECHK.TRANS64 P0, [R0+URZ], R3 ;  /* 0x00000003000085a7 */ /* 0x000ea400080010ff */
[----:B--2---:R-:W-:Y:S05]  /*9370*/  @!P0 BRA `(.L_x_210) ;  /* 0xfffffffc00f08947 */ /* 0x004fea000383ffff */
[----:B------:R-:W-:Y:S05]  /*9380*/  BRA `(.L_x_211) ;  /* 0xffffffb800047947 */ /* 0x000fea000383ffff */
.L_x_92:
[----:B------:R-:W-:-:S07]  /*9390*/  MOV R0, UR5 ;  /* 0x0000000500007c02 */ /* 0x000fce0008000f00 */
.L_x_212:
[----:B-1----:R1:W2:Y:S02]  /*93a0*/  SYNCS.PHASECHK.TRANS64.TRYWAIT P0, [R0+URZ], R3 ;  /* 0x00000003000075a7 */ /* 0x0022a400080011ff */
[----:B--2---:R-:W-:Y:S05]  /*93b0*/  @!P0 NANOSLEEP.SYNCS 0x989680 ;  /* 0x009896800000895d */ /* 0x004fea0003900000 */
[----:B------:R-:W2:Y:S02]  /*93c0*/  @!P0 SYNCS.PHASECHK.TRANS64 P0, [R0+URZ], R3 ;  /* 0x00000003000085a7 */ /* 0x000ea400080010ff */
[----:B--2---:R-:W-:Y:S05]  /*93d0*/  @!P0 BRA `(.L_x_212) ;  /* 0xfffffffc00f08947 */ /* 0x004fea000383ffff */
[----:B------:R-:W-:Y:S05]  /*93e0*/  BRA `(.L_x_213) ;  /* 0xffffffb800107947 */ /* 0x000fea000383ffff */
.L_x_93:
[----:B-1----:R-:W-:-:S07]  /*93f0*/  MOV R0, UR4 ;  /* 0x0000000400007c02 */ /* 0x002fce0008000f00 */
.L_x_214:
[----:B-1----:R1:W2:Y:S02]  /*9400*/  SYNCS.PHASECHK.TRANS64.TRYWAIT P0, [R0+URZ], R2 ;  /* 0x00000002000075a7 */ /* 0x0022a400080011ff */
[----:B--2---:R-:W-:Y:S05]  /*9410*/  @!P0 NANOSLEEP.SYNCS 0x989680 ;  /* 0x009896800000895d */ /* 0x004fea0003900000 */
[----:B------:R-:W2:Y:S02]  /*9420*/  @!P0 SYNCS.PHASECHK.TRANS64 P0, [R0+URZ], R2 ;  /* 0x00000002000085a7 */ /* 0x000ea400080010ff */
[----:B--2---:R-:W-:Y:S05]  /*9430*/  @!P0 BRA `(.L_x_214) ;  /* 0xfffffffc00f08947 */ /* 0x004fea000383ffff */
[----:B------:R-:W-:Y:S05]  /*9440*/  BRA `(.L_x_215) ;  /* 0xffffffb8001c7947 */ /* 0x000fea000383ffff */
.L_x_98:
[----:B---3--:R3:W4:Y:S02]  /*9450*/  SYNCS.PHASECHK.TRANS64.TRYWAIT P0, [R12+URZ+0x1e0], R0 ;  /* 0x0001e0000c0075a7 */ /* 0x00872400080011ff */
[----:B----4-:R-:W-:Y:S05]  /*9460*/  @!P0 NANOSLEEP.SYNCS 0x989680 ;  /* 0x009896800000895d */ /* 0x010fea0003900000 */
[----:B------:R-:W4:Y:S02]  /*9470*/  @!P0 SYNCS.PHASECHK.TRANS64 P0, [R12+URZ+0x1e0], R0 ;  /* 0x0001e0000c0085a7 */ /* 0x000f2400080010ff */
[----:B----4-:R-:W-:Y:S05]  /*9480*/  @!P0 BRA `(.L_x_98) ;  /* 0xfffffffc00f08947 */ /* 0x010fea000383ffff */
[----:B------:R-:W-:Y:S05]  /*9490*/  BRA `(.L_x_216) ;  /* 0xffffffbc002c7947 */ /* 0x000fea000383ffff */
.L_x_101:
[----:B-1----:R-:W-:Y:S07]  /*94a0*/  MOV R0, UR24 ;  /* 0x0000001800007c02 */ /* 0x002fee0008000f00 */
.L_x_217:
[----:B-1----:R1:W3:Y:S02]  /*94b0*/  SYNCS.PHASECHK.TRANS64.TRYWAIT P2, [R0+URZ+0x1d8], R6 ;  /* 0x0001d806000075a7 */ /* 0x0022e400080411ff */
[----:B---3--:R-:W-:Y:S05]  /*94c0*/  @!P2 NANOSLEEP.SYNCS 0x989680 ;  /* 0x009896800000a95d */ /* 0x008fea0003900000 */
[----:B------:R-:W3:Y:S02]  /*94d0*/  @!P2 SYNCS.PHASECHK.TRANS64 P2, [R0+URZ+0x1d8], R6 ;  /* 0x0001d8060000a5a7 */ /* 0x000ee400080410ff */
[----:B---3--:R-:W-:Y:S05]  /*94e0*/  @!P2 BRA `(.L_x_217) ;  /* 0xfffffffc00f0a947 */ /* 0x008fea000383ffff */
[----:B------:R-:W-:Y:S05]  /*94f0*/  BRA `(.L_x_100) ;  /* 0xffffffc000907947 */ /* 0x000fea000383ffff */
.L_x_104:
[----:B------:R-:W-:Y:S07]  /*9500*/  MOV R0, UR4 ;  /* 0x0000000400007c02 */ /* 0x000fee0008000f00 */
.L_x_218:
[----:B-1----:R1:W3:Y:S02]  /*9510*/  SYNCS.PHASECHK.TRANS64.TRYWAIT P0, [R0+URZ+0x1b8], R9 ;  /* 0x0001b809000075a7 */ /* 0x0022e400080011ff */
[----:B---3--:R-:W-:Y:S05]  /*9520*/  @!P0 NANOSLEEP.SYNCS 0x989680 ;  /* 0x009896800000895d */ /* 0x008fea0003900000 */
[----:B------:R-:W3:Y:S02]  /*9530*/  @!P0 SYNCS.PHASECHK.TRANS64 P0, [R0+URZ+0x1b8], R9 ;  /* 0x0001b809000085a7 */ /* 0x000ee400080010ff */
[----:B---3--:R-:W-:Y:S05]  /*9540*/  @!P0 BRA `(.L_x_218) ;  /* 0xfffffffc00f08947 */ /* 0x008fea000383ffff */
[----:B------:R-:W-:Y:S05]  /*9550*/  BRA `(.L_x_219) ;  /* 0xffffffc000f07947 */ /* 0x000fea000383ffff */
.L_x_105:
[----:B------:R-:W-:Y:S07]  /*9560*/  MOV R6, UR5 ;  /* 0x0000000500067c02 */ /* 0x000fee0008000f00 */
.L_x_220:
[----:B-1----:R1:W3:Y:S02]  /*9570*/  SYNCS.PHASECHK.TRANS64.TRYWAIT P0, [R6+URZ+0x1b8], R0 ;  /* 0x0001b800060075a7 */ /* 0x0022e400080011ff */
[----:B---3--:R-:W-:Y:S05]  /*9580*/  @!P0 NANOSLEEP.SYNCS 0x989680 ;  /* 0x009896800000895d */ /* 0x008fea0003900000 */
[----:B------:R-:W3:Y:S02]  /*9590*/  @!P0 SYNCS.PHASECHK.TRANS64 P0, [R6+URZ+0x1b8], R0 ;  /* 0x0001b800060085a7 */ /* 0x000ee400080010ff */
[----:B---3--:R-:W-:Y:S05]  /*95a0*/  @!P0 BRA `(.L_x_220) ;  /* 0xfffffffc00f08947 */ /* 0x008fea000383ffff */
[----:B------:R-:W-:Y:S05]  /*95b0*/  BRA `(.L_x_221) ;  /* 0xffffffc4004c7947 */ /* 0x000fea000383ffff */
.L_x_107:
[----:B------:R-:W-:-:S07]  /*95c0*/  MOV R0, UR4 ;  /* 0x0000000400007c02 */ /* 0x000fce0008000f00 */
.L_x_222:
[----:B-1----:R1:W4:Y:S02]  /*95d0*/  SYNCS.PHASECHK.TRANS64.TRYWAIT P0, [R0+URZ], R2 ;  /* 0x00000002000075a7 */ /* 0x00232400080011ff */
[----:B----4-:R-:W-:Y:S05]  /*95e0*/  @!P0 NANOSLEEP.SYNCS 0x989680 ;  /* 0x009896800000895d */ /* 0x010fea0003900000 */
[----:B------:R-:W4:Y:S02]  /*95f0*/  @!P0 SYNCS.PHASECHK.TRANS64 P0, [R0+URZ], R2 ;  /* 0x00000002000085a7 */ /* 0x000f2400080010ff */
[----:B----4-:R-:W-:Y:S05]  /*9600*/  @!P0 BRA `(.L_x_222) ;  /* 0xfffffffc00f08947 */ /* 0x010fea000383ffff */
[----:B------:R-:W-:Y:S05]  /*9610*/  BRA `(.L_x_223) ;  /* 0xffffffc400dc7947 */ /* 0x000fea000383ffff */
.L_x_108:
[----:B------:R-:W-:-:S07]  /*9620*/  MOV R0, UR5 ;  /* 0x0000000500007c02 */ /* 0x000fce0008000f00 */
.L_x_224:
[----:B-1----:R1:W4:Y:S02]  /*9630*/  SYNCS.PHASECHK.TRANS64.TRYWAIT P0, [R0+URZ], R2 ;  /* 0x00000002000075a7 */ /* 0x00232400080011ff */
[----:B----4-:R-:W-:Y:S05]  /*9640*/  @!P0 NANOSLEEP.SYNCS 0x989680 ;  /* 0x009896800000895d */ /* 0x010fea0003900000 */
[----:B------:R-:W4:Y:S02]  /*9650*/  @!P0 SYNCS.PHASECHK.TRANS64 P0, [R0+URZ], R2 ;  /* 0x00000002000085a7 */ /* 0x000f2400080010ff */
[----:B----4-:R-:W-:Y:S05]  /*9660*/  @!P0 BRA `(.L_x_224) ;  /* 0xfffffffc00f08947 */ /* 0x010fea000383ffff */
[----:B------:R-:W-:Y:S05]  /*9670*/  BRA `(.L_x_225) ;  /* 0xffffffc400e87947 */ /* 0x000fea000383ffff */
.L_x_110:
[----:B--2---:R2:W4:Y:S02]  /*9680*/  SYNCS.PHASECHK.TRANS64.TRYWAIT P0, [R0+URZ+0x1e0], R2 ;  /* 0x0001e002000075a7 */ /* 0x00452400080011ff */
[----:B----4-:R-:W-:Y:S05]  /*9690*/  @!P0 NANOSLEEP.SYNCS 0x989680 ;  /* 0x009896800000895d */ /* 0x010fea0003900000 */
[----:B------:R-:W4:Y:S02]  /*96a0*/  @!P0 SYNCS.PHASECHK.TRANS64 P0, [R0+URZ+0x1e0], R2 ;  /* 0x0001e002000085a7 */ /* 0x000f2400080010ff */
[----:B----4-:R-:W-:Y:S05]  /*96b0*/  @!P0 BRA `(.L_x_110) ;  /* 0xfffffffc00f08947 */ /* 0x010fea000383ffff */
[----:B------:R-:W-:Y:S05]  /*96c0*/  BRA `(.L_x_226) ;  /* 0xffffffc800d07947 */ /* 0x000fea000383ffff */
.L_x_120:
[----:B-1----:R1:W2:Y:S02]  /*96d0*/  SYNCS.PHASECHK.TRANS64.TRYWAIT P0, [R2+URZ+0x1a0], R4 ;  /* 0x0001a004020075a7 */ /* 0x0022a400080011ff */
[----:B--2---:R-:W-:Y:S05]  /*96e0*/  @!P0 NANOSLEEP.SYNCS 0x989680 ;  /* 0x009896800000895d */ /* 0x004fea0003900000 */
[----:B------:R-:W2:Y:S02]  /*96f0*/  @!P0 SYNCS.PHASECHK.TRANS64 P0, [R2+URZ+0x1a0], R4 ;  /* 0x0001a004020085a7 */ /* 0x000ea400080010ff */
[----:B--2---:R-:W-:Y:S05]  /*9700*/  @!P0 BRA `(.L_x_120) ;  /* 0xfffffffc00f08947 */ /* 0x004fea000383ffff */
[----:B------:R-:W-:Y:S05]  /*9710*/  BRA `(.L_x_119) ;  /* 0xffffffd800247947 */ /* 0x000fea000383ffff */
.L_x_122:
[----:B-1----:R1:W3:Y:S02]  /*9720*/  SYNCS.PHASECHK.TRANS64.TRYWAIT P1, [R27+URZ+0x200], R3 ;  /* 0x000200031b0075a7 */ /* 0x0022e400080211ff */
[----:B---3--:R-:W-:Y:S05]  /*9730*/  @!P1 NANOSLEEP.SYNCS 0x989680 ;  /* 0x009896800000995d */ /* 0x008fea0003900000 */
[----:B------:R-:W3:Y:S02]  /*9740*/  @!P1 SYNCS.PHASECHK.TRANS64 P1, [R27+URZ+0x200], R3 ;  /* 0x000200031b0095a7 */ /* 0x000ee400080210ff */
[----:B---3--:R-:W-:Y:S05]  /*9750*/  @!P1 BRA `(.L_x_122) ;  /* 0xfffffffc00f09947 */ /* 0x008fea000383ffff */
[----:B------:R-:W-:Y:S05]  /*9760*/  BRA `(.L_x_121) ;  /* 0xffffffd800747947 */ /* 0x000fea000383ffff */
.L_x_133:
[----:B-1----:R1:W2:Y:S02]  /*9770*/  SYNCS.PHASECHK.TRANS64.TRYWAIT P0, [R2+URZ+0x1a0], R64 ;  /* 0x0001a040020075a7 */ /* 0x0022a400080011ff */
[----:B--2---:R-:W-:Y:S05]  /*9780*/  @!P0 NANOSLEEP.SYNCS 0x989680 ;  /* 0x009896800000895d */ /* 0x004fea0003900000 */
[----:B------:R-:W2:Y:S02]  /*9790*/  @!P0 SYNCS.PHASECHK.TRANS64 P0, [R2+URZ+0x1a0], R64 ;  /* 0x0001a040020085a7 */ /* 0x000ea400080010ff */
[----:B--2---:R-:W-:Y:S05]  /*97a0*/  @!P0 BRA `(.L_x_133) ;  /* 0xfffffffc00f08947 */ /* 0x004fea000383ffff */
[----:B------:R-:W-:Y:S05]  /*97b0*/  BRA `(.L_x_132) ;  /* 0xffffffe000887947 */ /* 0x000fea000383ffff */
        .weak           $__internal_0_$__cuda_sm10x_tcgen05_guardrail_trap_col_being_dealloced_not_returned_by_alloc
        .type           $__internal_0_$__cuda_sm10x_tcgen05_guardrail_trap_col_being_dealloced_not_returned_by_alloc,@function
        .size           $__internal_0_$__cuda_sm10x_tcgen05_guardrail_trap_col_being_dealloced_not_returned_by_alloc,($__internal_1_$__cuda_sm10x_tcgen05_guardrail_trap_phase_invalid_during_alloc - $__internal_0_$__cuda_sm10x_tcgen05_guardrail_trap_col_being_dealloced_not_returned_by_alloc)
$__internal_0_$__cuda_sm10x_tcgen05_guardrail_trap_col_being_dealloced_not_returned_by_alloc:
[----:B------:R-:W-:Y:S05]  /*97c0*/  BPT.TRAP 0x1 ;  /* 0x000000040000795c */ /* 0x000fea0000300000 */
[----:B------:R-:W-:-:S04]  /*97d0*/  HFMA2 R3, -RZ, RZ, 0, 0 ;  /* 0x00000000ff037431 */ /* 0x000fc800000001ff */
[----:B------:R-:W-:Y:S05]  /*97e0*/  RET.REL.NODEC R2 `(_ZN7cutlass13device_kernelINS_4gemm6kernel13GemmUniversalIN4cute5tupleIJiiiiEEENS1_10collective13CollectiveMmaINS1_35MainloopSm100TmaUmmaWarpSpecializedILi26ELi2ELi4ENS5_IJNS4_1CILi2EEENSA_ILi4EEENSA_ILi1EEEEEEEENS5_IJNSA_ILi64EEESG_NSA_ILi32EEEEEENS_6half_tENS5_IJlSD_lEEESJ_SK_NS4_8TiledMMAINS4_8MMA_AtomIJNS4_20SM100_MMA_F16BF16_SSISJ_SJ_fLi64ELi64ELNS4_4UMMA5MajorE0ELSP_0ELNSO_7ScaleInE0ELSQ_0EEEEEENS4_6LayoutINS5_IJSD_SD_SD_EEENS5_IJNSA_ILi0EEESV_SV_EEEEENS5_IJNS4_10UnderscoreESY_SY_EEEEENS4_23SM90_TMA_LOAD_MULTICASTENS4_14ComposedLayoutINS4_7SwizzleILi2ELi4ELi3EEENS4_18smem_ptr_flag_bitsILi16EEENST_INS5_IJNSA_ILi8EEESH_EEENS5_IJSH_SD_EEEEEEEvNS4_8identityES11_S1B_vS1C_EENS_8epilogue10collective18CollectiveEpilogueINS1E_23Sm100TmaWarpSpecializedILi3ELi2ELi16ELb1ELb0EEEJSI_NS5_IJNST_ISG_SD_EENST_ISH_SD_EEEEESJ_SK_SJ_SK_NS1E_6fusion15FusionCallbacksIS1I_NS1M_17LinearCombinationISJ_fSJ_fLNS_15FloatRoundStyleE2EEESI_S1L_JEEENS4_5SM1004TMEM4LOAD26SM100_TMEM_LOAD_16dp256b4xENS4_13SM90_TMA_LOADES1B_NS4_17SM75_U32x4_LDSM_NENS4_14SM90_TMA_STOREES1B_NS4_17SM90_U32x4_STSM_NENS4_39AutoVectorizingCopyWithAssumedAlignmentILi128EEEEEEvvEEEEvNT_6ParamsE) ;  /* 0xffffff6802047950 */ /* 0x000fea0003c3ffff */
        .weak           $__internal_1_$__cuda_sm10x_tcgen05_guardrail_trap_phase_invalid_during_alloc
        .type           $__internal_1_$__cuda_sm10x_tcgen05_guardrail_trap_phase_invalid_during_alloc,@function
        .size           $__internal_1_$__cuda_sm10x_tcgen05_guardrail_trap_phase_invalid_during_alloc,($__internal_2_$__cuda_sm10x_tcgen05_guardrail_trap_unallocated_columns_being_dealloced - $__internal_1_$__cuda_sm10x_tcgen05_guardrail_trap_phase_invalid_during_alloc)
$__internal_1_$__cuda_sm10x_tcgen05_guardrail_trap_phase_invalid_during_alloc:
[----:B------:R-:W-:Y:S05]  /*97f0*/  BPT.TRAP 0x1 ;  /* 0x000000040000795c */ /* 0x000fea0000300000 */
[----:B------:R-:W-:-:S04]  /*9800*/  MOV R5, 0x0 ;  /* 0x0000000000057802 */ /* 0x000fc80000000f00 */
[----:B------:R-:W-:Y:S05]  /*9810*/  RET.REL.NODEC R4 `(_ZN7cutlass13device_kernelINS_4gemm6kernel13GemmUniversalIN4cute5tupleIJiiiiEEENS1_10collective13CollectiveMmaINS1_35MainloopSm100TmaUmmaWarpSpecializedILi26ELi2ELi4ENS5_IJNS4_1CILi2EEENSA_ILi4EEENSA_ILi1EEEEEEEENS5_IJNSA_ILi64EEESG_NSA_ILi32EEEEEENS_6half_tENS5_IJlSD_lEEESJ_SK_NS4_8TiledMMAINS4_8MMA_AtomIJNS4_20SM100_MMA_F16BF16_SSISJ_SJ_fLi64ELi64ELNS4_4UMMA5MajorE0ELSP_0ELNSO_7ScaleInE0ELSQ_0EEEEEENS4_6LayoutINS5_IJSD_SD_SD_EEENS5_IJNSA_ILi0EEESV_SV_EEEEENS5_IJNS4_10UnderscoreESY_SY_EEEEENS4_23SM90_TMA_LOAD_MULTICASTENS4_14ComposedLayoutINS4_7SwizzleILi2ELi4ELi3EEENS4_18smem_ptr_flag_bitsILi16EEENST_INS5_IJNSA_ILi8EEESH_EEENS5_IJSH_SD_EEEEEEEvNS4_8identityES11_S1B_vS1C_EENS_8epilogue10collective18CollectiveEpilogueINS1E_23Sm100TmaWarpSpecializedILi3ELi2ELi16ELb1ELb0EEEJSI_NS5_IJNST_ISG_SD_EENST_ISH_SD_EEEEESJ_SK_SJ_SK_NS1E_6fusion15FusionCallbacksIS1I_NS1M_17LinearCombinationISJ_fSJ_fLNS_15FloatRoundStyleE2EEESI_S1L_JEEENS4_5SM1004TMEM4LOAD26SM100_TMEM_LOAD_16dp256b4xENS4_13SM90_TMA_LOADES1B_NS4_17SM75_U32x4_LDSM_NENS4_14SM90_TMA_STOREES1B_NS4_17SM90_U32x4_STSM_NENS4_39AutoVectorizingCopyWithAssumedAlignmentILi128EEEEEEvvEEEEvNT_6ParamsE) ;  /* 0xffffff6404f87950 */ /* 0x000fea0003c3ffff */
        .weak           $__internal_2_$__cuda_sm10x_tcgen05_guardrail_trap_unallocated_columns_being_dealloced
        .type           $__internal_2_$__cuda_sm10x_tcgen05_guardrail_trap_unallocated_columns_being_dealloced,@function
        .size           $__internal_2_$__cuda_sm10x_tcgen05_guardrail_trap_unallocated_columns_being_dealloced,(.L_x_228 - $__internal_2_$__cuda_sm10x_tcgen05_guardrail_trap_unallocated_columns_being_dealloced)
$__internal_2_$__cuda_sm10x_tcgen05_guardrail_trap_unallocated_columns_being_dealloced:
[----:B------:R-:W-:Y:S05]  /*9820*/  BPT.TRAP 0x1 ;  /* 0x000000040000795c */ /* 0x000fea0000300000 */
[----:B------:R-:W-:-:S04]  /*9830*/  HFMA2 R3, -RZ, RZ, 0, 0 ;  /* 0x00000000ff037431 */ /* 0x000fc800000001ff */
[----:B------:R-:W-:Y:S05]  /*9840*/  RET.REL.NODEC R2 `(_ZN7cutlass13device_kernelINS_4gemm6kernel13GemmUniversalIN4cute5tupleIJiiiiEEENS1_10collective13CollectiveMmaINS1_35MainloopSm100TmaUmmaWarpSpecializedILi26ELi2ELi4ENS5_IJNS4_1CILi2EEENSA_ILi4EEENSA_ILi1EEEEEEEENS5_IJNSA_ILi64EEESG_NSA_ILi32EEEEEENS_6half_tENS5_IJlSD_lEEESJ_SK_NS4_8TiledMMAINS4_8MMA_AtomIJNS4_20SM100_MMA_F16BF16_SSISJ_SJ_fLi64ELi64ELNS4_4UMMA5MajorE0ELSP_0ELNSO_7ScaleInE0ELSQ_0EEEEEENS4_6LayoutINS5_IJSD_SD_SD_EEENS5_IJNSA_ILi0EEESV_SV_EEEEENS5_IJNS4_10UnderscoreESY_SY_EEEEENS4_23SM90_TMA_LOAD_MULTICASTENS4_14ComposedLayoutINS4_7SwizzleILi2ELi4ELi3EEENS4_18smem_ptr_flag_bitsILi16EEENST_INS5_IJNSA_ILi8EEESH_EEENS5_IJSH_SD_EEEEEEEvNS4_8identityES11_S1B_vS1C_EENS_8epilogue10collective18CollectiveEpilogueINS1E_23Sm100TmaWarpSpecializedILi3ELi2ELi16ELb1ELb0EEEJSI_NS5_IJNST_ISG_SD_EENST_ISH_SD_EEEEESJ_SK_SJ_SK_NS1E_6fusion15FusionCallbacksIS1I_NS1M_17LinearCombinationISJ_fSJ_fLNS_15FloatRoundStyleE2EEESI_S1L_JEEENS4_5SM1004TMEM4LOAD26SM100_TMEM_LOAD_16dp256b4xENS4_13SM90_TMA_LOADES1B_NS4_17SM75_U32x4_LDSM_NENS4_14SM90_TMA_STOREES1B_NS4_17SM90_U32x4_STSM_NENS4_39AutoVectorizingCopyWithAssumedAlignmentILi128EEEEEEvvEEEEvNT_6ParamsE) ;  /* 0xffffff6402ec7950 */ /* 0x000fea0003c3ffff */
.L_x_227:
[----:B------:R-:W-:-:S00]  /*9850*/  BRA `(.L_x_227) ;  /* 0xfffffffc00fc7947 */ /* 0x000fc0000383ffff */
[----:B------:R-:W-:-:S00]  /*9860*/  NOP ;  /* 0x0000000000007918 */ /* 0x000fc00000000000 */
        /* <DEDUP_REMOVED lines=9> */
.L_x_228:


//--------------------- .nv.global.init           --------------------------
	.section	.nv.global.init,"aw",@progbits
.nv.global.init:
	.type		$str$27,@object
	.size		$str$27,($str$28 - $str$27)
$str$27:
        /*0000*/ 	.byte	0x28, 0x61, 0x64, 0x64, 0x72, 0x65, 0x73, 0x73, 0x20, 0x26, 0x20, 0x6d, 0x61, 0x73, 0x6b, 0x29
        /*0010*/ 	.byte	0x20, 0x3d, 0x3d, 0x20, 0x30, 0x00
	.type		$str$28,@object
	.size		$str$28,($str$26 - $str$28)
$str$28:
        /*0016*/ 	.byte	0x2f, 0x74, 0x6d, 0x70, 0x2f, 0x63, 0x75, 0x74, 0x6c, 0x61, 0x73, 0x73, 0x5f, 0x73, 0x77, 0x65
        /*0026*/ 	.byte	0x65, 0x70, 0x5f, 0x73, 0x72, 0x63, 0x2f, 0x69, 0x6e, 0x63, 0x6c, 0x75, 0x64, 0x65, 0x2f, 0x63
        /*0036*/ 	.byte	0x75, 0x74, 0x65, 0x2f, 0x70, 0x6f, 0x69, 0x6e, 0x74, 0x65, 0x72, 0x5f, 0x66, 0x6c, 0x61, 0x67
        /*0046*/ 	.byte	0x67, 0x65, 0x64, 0x2e, 0x68, 0x70, 0x70, 0x00
	.type		$str$26,@object
	.size		$str$26,($str$25 - $str$26)
$str$26:
        /*004e*/ 	.byte	0x2f, 0x74, 0x6d, 0x70, 0x2f, 0x63, 0x75, 0x74, 0x6c, 0x61, 0x73, 0x73, 0x5f, 0x73, 0x77, 0x65
        /*005e*/ 	.byte	0x65, 0x70, 0x5f, 0x73, 0x72, 0x63, 0x2f, 0x69, 0x6e, 0x63, 0x6c, 0x75, 0x64, 0x65, 0x2f, 0x63
        /*006e*/ 	.byte	0x75, 0x74, 0x65, 0x2f, 0x61, 0x74, 0x6f, 0x6d, 0x2f, 0x63, 0x6f, 0x70, 0x79, 0x5f, 0x74, 0x72
        /*007e*/ 	.byte	0x61, 0x69, 0x74, 0x73, 0x5f, 0x73, 0x6d, 0x31, 0x30, 0x30, 0x2e, 0x68, 0x70, 0x70, 0x00
	.type		$str$25,@object
	.size		$str$25,(__unnamed_1 - $str$25)
$str$25:
        /*008d*/ 	.byte	0x28, 0x28, 0x75, 0x69, 0x6e, 0x74, 0x33, 0x32, 0x5f, 0x74, 0x28, 0x74, 0x68, 0x72, 0x65, 0x61
        /*009d*/ 	.byte	0x64, 0x49, 0x64, 0x78, 0x2e, 0x78, 0x29, 0x20, 0x2f, 0x20, 0x33, 0x32, 0x29, 0x20, 0x25, 0x20
        /*00ad*/ 	.byte	0x34, 0x29, 0x20, 0x3d, 0x3d, 0x20, 0x28, 0x28, 0x28, 0x74, 0x6d, 0x65, 0x6d, 0x5f, 0x61, 0x64
        /*00bd*/ 	.byte	0x64, 0x72, 0x20, 0x3e, 0x3e, 0x20, 0x31, 0x36, 0x29, 0x20, 0x2f, 0x20, 0x33, 0x32, 0x29, 0x20
        /*00cd*/ 	.byte	0x25, 0x20, 0x34, 0x29, 0x00
	.type		__unnamed_1,@object
	.size		__unnamed_1,(__unnamed_2 - __unnamed_1)
__unnamed_1:
        /*00d2*/ 	.byte	0x61, 0x75, 0x74, 0x6f, 0x20, 0x63, 0x75, 0x74, 0x65, 0x3a, 0x3a, 0x61, 0x73, 0x5f, 0x70, 0x6f
        /* <DEDUP_REMOVED lines=24> */
        /*0262*/ 	.byte	0x3e, 0x3e, 0x3e, 0x5d, 0x00
	.type		__unnamed_2,@object
	.size		__unnamed_2,(.L_2 - __unnamed_2)
__unnamed_2:
        /* <DEDUP_REMOVED lines=46> */
.L_2:


//--------------------- .nv.shared._ZN7cutlass13device_kernelINS_4gemm6kernel13GemmUniversalIN4cute5tupleIJiiiiEEENS1_10collective13CollectiveMmaINS1_35MainloopSm100TmaUmmaWarpSpecializedILi26ELi2ELi4ENS5_IJNS4_1CILi2EEENSA_ILi4EEENSA_ILi1EEEEEEEENS5_IJNSA_ILi64EEESG_NSA_ILi32EEEEEENS_6half_tENS5_IJlSD_lEEESJ_SK_NS4_8TiledMMAINS4_8MMA_AtomIJNS4_20SM100_MMA_F16BF16_SSISJ_SJ_fLi64ELi64ELNS4_4UMMA5MajorE0ELSP_0ELNSO_7ScaleInE0ELSQ_0EEEEEENS4_6LayoutINS5_IJSD_SD_SD_EEENS5_IJNSA_ILi0EEESV_SV_EEEEENS5_IJNS4_10UnderscoreESY_SY_EEEEENS4_23SM90_TMA_LOAD_MULTICASTENS4_14ComposedLayoutINS4_7SwizzleILi2ELi4ELi3EEENS4_18smem_ptr_flag_bitsILi16EEENST_INS5_IJNSA_ILi8EEESH_EEENS5_IJSH_SD_EEEEEEEvNS4_8identityES11_S1B_vS1C_EENS_8epilogue10collective18CollectiveEpilogueINS1E_23Sm100TmaWarpSpecializedILi3ELi2ELi16ELb1ELb0EEEJSI_NS5_IJNST_ISG_SD_EENST_ISH_SD_EEEEESJ_SK_SJ_SK_NS1E_6fusion15FusionCallbacksIS1I_NS1M_17LinearCombinationISJ_fSJ_fLNS_15FloatRoundStyleE2EEESI_S1L_JEEENS4_5SM1004TMEM4LOAD26SM100_TMEM_LOAD_16dp256b4xENS4_13SM90_TMA_LOADES1B_NS4_17SM75_U32x4_LDSM_NENS4_14SM90_TMA_STOREES1B_NS4_17SM90_U32x4_STSM_NENS4_39AutoVectorizingCopyWithAssumedAlignmentILi128EEEEEEvvEEEEvNT_6ParamsE --------------------------
	.section	.nv.shared._ZN7cutlass13device_kernelINS_4gemm6kernel13GemmUniversalIN4cute5tupleIJiiiiEEENS1_10collective13CollectiveMmaINS1_35MainloopSm100TmaUmmaWarpSpecializedILi26ELi2ELi4ENS5_IJNS4_1CILi2EEENSA_ILi4EEENSA_ILi1EEEEEEEENS5_IJNSA_ILi64EEESG_NSA_ILi32EEEEEENS_6half_tENS5_IJlSD_lEEESJ_SK_NS4_8TiledMMAINS4_8MMA_AtomIJNS4_20SM100_MMA_F16BF16_SSISJ_SJ_fLi64ELi64ELNS4_4UMMA5MajorE0ELSP_0ELNSO_7ScaleInE0ELSQ_0EEEEEENS4_6LayoutINS5_IJSD_SD_SD_EEENS5_IJNSA_ILi0EEESV_SV_EEEEENS5_IJNS4_10UnderscoreESY_SY_EEEEENS4_23SM90_TMA_LOAD_MULTICASTENS4_14ComposedLayoutINS4_7SwizzleILi2ELi4ELi3EEENS4_18smem_ptr_flag_bitsILi16EEENST_INS5_IJNSA_ILi8EEESH_EEENS5_IJSH_SD_EEEEEEEvNS4_8identityES11_S1B_vS1C_EENS_8epilogue10collective18CollectiveEpilogueINS1E_23Sm100TmaWarpSpecializedILi3ELi2ELi16ELb1ELb0EEEJSI_NS5_IJNST_ISG_SD_EENST_ISH_SD_EEEEESJ_SK_SJ_SK_NS1E_6fusion15FusionCallbacksIS1I_NS1M_17LinearCombinationISJ_fSJ_fLNS_15FloatRoundStyleE2EEESI_S1L_JEEENS4_5SM1004TMEM4LOAD26SM100_TMEM_LOAD_16dp256b4xENS4_13SM90_TMA_LOADES1B_NS4_17SM75_U32x4_LDSM_NENS4_14SM90_TMA_STOREES1B_NS4_17SM90_U32x4_STSM_NENS4_39AutoVectorizingCopyWithAssumedAlignmentILi128EEEEEEvvEEEEvNT_6ParamsE,"aw",@nobits
	.sectionflags	@""
	.align	16
	.zero		1024


//--------------------- .nv.shared.reserved.0     --------------------------
	.section	.nv.shared.reserved.0,"aw",@nobits
	.weak		__nv_reservedSMEM_offset_0_alias
	.size		__nv_reservedSMEM_offset_0_alias, 0, 64
	.other		__nv_reservedSMEM_offset_0_alias,@"STO_CUDA_RESERVED_SHARED STV_DEFAULT"
__nv_reservedSMEM_offset_0_alias:
	.zero		0
.nv.shared.reserved.0:
	.zero		64
	.weak		__nv_reservedSMEM_tcgen05_partition
	.type		__nv_reservedSMEM_tcgen05_partition,@object
	.size		__nv_reservedSMEM_tcgen05_partition,(.L_0 - __nv_reservedSMEM_tcgen05_partition)
__nv_reservedSMEM_tcgen05_partition:
	.zero		32
.L_0:


//--------------------- .nv.global                --------------------------
	.section	.nv.global,"aw",@nobits
.nv.global:
	.type		_ZN40_INTERNAL_96e7d7de_4_k_cu_7d2ff7d7_258874cute1_E,@object
	.size		_ZN40_INTERNAL_96e7d7de_4_k_cu_7d2ff7d7_258874cute1_E,(_ZN40_INTERNAL_96e7d7de_4_k_cu_7d2ff7d7_258874cuda3std3__45__cpo6cbeginE - _ZN40_INTERNAL_96e7d7de_4_k_cu_7d2ff7d7_258874cute1_E)
_ZN40_INTERNAL_96e7d7de_4_k_cu_7d2ff7d7_258874cute1_E:
	.zero		1
	.type		_ZN40_INTERNAL_96e7d7de_4_k_cu_7d2ff7d7_258874cuda3std3__45__cpo6cbeginE,@object
	.size		_ZN40_INTERNAL_96e7d7de_4_k_cu_7d2ff7d7_258874cuda3std3__45__cpo6cbeginE,(_ZN40_INTERNAL_96e7d7de_4_k_cu_7d2ff7d7_258874cuda3std3__48in_placeE - _ZN40_INTERNAL_96e7d7de_4_k_cu_7d2ff7d7_258874cuda3std3__45__cpo6cbeginE)
_ZN40_INTERNAL_96e7d7de_4_k_cu_7d2ff7d7_258874cuda3std3__45__cpo6cbeginE:
	.zero		1
	.type		_ZN40_INTERNAL_96e7d7de_4_k_cu_7d2ff7d7_258874cuda3std3__48in_placeE,@object
	.size		_ZN40_INTERNAL_96e7d7de_4_k_cu_7d2ff7d7_258874cuda3std3__48in_placeE,(_ZN40_INTERNAL_96e7d7de_4_k_cu_7d2ff7d7_258874cuda3std6ranges3__45__cpo9iter_moveE - _ZN40_INTERNAL_96e7d7de_4_k_cu_7d2ff7d7_258874cuda3std3__48in_placeE)
_ZN40_INTERNAL_96e7d7de_4_k_cu_7d2ff7d7_258874cuda3std3__48in_placeE:
	.zero		1
	.type		_ZN40_INTERNAL_96e7d7de_4_k_cu_7d2ff7d7_258874cuda3std6ranges3__45__cpo9iter_moveE,@object
	.size		_ZN40_INTERNAL_96e7d7de_4_k_cu_7d2ff7d7_258874cuda3std6ranges3__45__cpo9iter_moveE,(_ZN40_INTERNAL_96e7d7de_4_k_cu_7d2ff7d7_258874cuda3std3__45__cpo5beginE - _ZN40_INTERNAL_96e7d7de_4_k_cu_7d2ff7d7_258874cuda3std6ranges3__45__cpo9iter_moveE)
_ZN40_INTERNAL_96e7d7de_4_k_cu_7d2ff7d7_258874cuda3std6ranges3__45__cpo9iter_moveE:
	.zero		1
	.type		_ZN40_INTERNAL_96e7d7de_4_k_cu_7d2ff7d7_258874cuda3std3__45__cpo5beginE,@object
	.size		_ZN40_INTERNAL_96e7d7de_4_k_cu_7d2ff7d7_258874cuda3std3__45__cpo5beginE,(_ZN40_INTERNAL_96e7d7de_4_k_cu_7d2ff7d7_258874cuda3std3__442_GLOBAL__N__96e7d7de_4_k_cu_7d2ff7d7_258876ignoreE - _ZN40_INTERNAL_96e7d7de_4_k_cu_7d2ff7d7_258874cuda3std3__45__cpo5beginE)
_ZN40_INTERNAL_96e7d7de_4_k_cu_7d2ff7d7_258874cuda3std3__45__cpo5beginE:
	.zero		1
	.type		_ZN40_INTERNAL_96e7d7de_4_k_cu_7d2ff7d7_258874cuda3std3__442_GLOBAL__N__96e7d7de_4_k_cu_7d2ff7d7_258876ignoreE,@object
	.size		_ZN40_INTERNAL_96e7d7de_4_k_cu_7d2ff7d7_258874cuda3std3__442_GLOBAL__N__96e7d7de_4_k_cu_7d2ff7d7_258876ignoreE,(_ZN40_INTERNAL_96e7d7de_4_k_cu_7d2ff7d7_258874cute7productE - _ZN40_INTERNAL_96e7d7de_4_k_cu_7d2ff7d7_258874cuda3std3__442_GLOBAL__N__96e7d7de_4_k_cu_7d2ff7d7_258876ignoreE)
_ZN40_INTERNAL_96e7d7de_4_k_cu_7d2ff7d7_258874cuda3std3__442_GLOBAL__N__96e7d7de_4_k_cu_7d2ff7d7_258876ignoreE:
	.zero		1
	.type		_ZN40_INTERNAL_96e7d7de_4_k_cu_7d2ff7d7_258874cute7productE,@object
	.size		_ZN40_INTERNAL_96e7d7de_4_k_cu_7d2ff7d7_258874cute7productE,(_ZN40_INTERNAL_96e7d7de_4_k_cu_7d2ff7d7_258874cuda3std3__45__cpo3endE - _ZN40_INTERNAL_96e7d7de_4_k_cu_7d2ff7d7_258874cute7productE)
_ZN40_INTERNAL_96e7d7de_4_k_cu_7d2ff7d7_258874cute7productE:
	.zero		1
	.type		_ZN40_INTERNAL_96e7d7de_4_k_cu_7d2ff7d7_258874cuda3std3__45__cpo3endE,@object
	.size		_ZN40_INTERNAL_96e7d7de_4_k_cu_7d2ff7d7_258874cuda3std3__45__cpo3endE,(_ZN40_INTERNAL_96e7d7de_4_k_cu_7d2ff7d7_258874cuda3std3__419piecewise_constructE - _ZN40_INTERNAL_96e7d7de_4_k_cu_7d2ff7d7_258874cuda3std3__45__cpo3endE)
_ZN40_INTERNAL_96e7d7de_4_k_cu_7d2ff7d7_258874cuda3std3__45__cpo3endE:
	.zero		1
	.type		_ZN40_INTERNAL_96e7d7de_4_k_cu_7d2ff7d7_258874cuda3std3__419piecewise_constructE,@object
	.size		_ZN40_INTERNAL_96e7d7de_4_k_cu_7d2ff7d7_258874cuda3std3__419piecewise_constructE,(_ZN40_INTERNAL_96e7d7de_4_k_cu_7d2ff7d7_258874cuda3std3__45__cpo4cendE - _ZN40_INTERNAL_96e7d7de_4_k_cu_7d2ff7d7_258874cuda3std3__419piecewise_constructE)
_ZN40_INTERNAL_96e7d7de_4_k_cu_7d2ff7d7_258874cuda3std3__419piecewise_constructE:
	.zero		1
	.type		_ZN40_INTERNAL_96e7d7de_4_k_cu_7d2ff7d7_258874cuda3std3__45__cpo4cendE,@object
	.size		_ZN40_INTERNAL_96e7d7de_4_k_cu_7d2ff7d7_258874cuda3std3__45__cpo4cendE,(_ZN40_INTERNAL_96e7d7de_4_k_cu_7d2ff7d7_258874cuda3std6ranges3__45__cpo4swapE - _ZN40_INTERNAL_96e7d7de_4_k_cu_7d2ff7d7_258874cuda3std3__45__cpo4cendE)
_ZN40_INTERNAL_96e7d7de_4_k_cu_7d2ff7d7_258874cuda3std3__45__cpo4cendE:
	.zero		1
	.type		_ZN40_INTERNAL_96e7d7de_4_k_cu_7d2ff7d7_258874cuda3std6ranges3__45__cpo4swapE,@object
	.size		_ZN40_INTERNAL_96e7d7de_4_k_cu_7d2ff7d7_258874cuda3std6ranges3__45__cpo4swapE,(.L_10 - _ZN40_INTERNAL_96e7d7de_4_k_cu_7d2ff7d7_258874cuda3std6ranges3__45__cpo4swapE)
_ZN40_INTERNAL_96e7d7de_4_k_cu_7d2ff7d7_258874cuda3std6ranges3__45__cpo4swapE:
	.zero		1
.L_10:


//--------------------- .nv.constant0._ZN7cutlass13device_kernelINS_4gemm6kernel13GemmUniversalIN4cute5tupleIJiiiiEEENS1_10collective13CollectiveMmaINS1_35MainloopSm100TmaUmmaWarpSpecializedILi26ELi2ELi4ENS5_IJNS4_1CILi2EEENSA_ILi4EEENSA_ILi1EEEEEEEENS5_IJNSA_ILi64EEESG_NSA_ILi32EEEEEENS_6half_tENS5_IJlSD_lEEESJ_SK_NS4_8TiledMMAINS4_8MMA_AtomIJNS4_20SM100_MMA_F16BF16_SSISJ_SJ_fLi64ELi64ELNS4_4UMMA5MajorE0ELSP_0ELNSO_7ScaleInE0ELSQ_0EEEEEENS4_6LayoutINS5_IJSD_SD_SD_EEENS5_IJNSA_ILi0EEESV_SV_EEEEENS5_IJNS4_10UnderscoreESY_SY_EEEEENS4_23SM90_TMA_LOAD_MULTICASTENS4_14ComposedLayoutINS4_7SwizzleILi2ELi4ELi3EEENS4_18smem_ptr_flag_bitsILi16EEENST_INS5_IJNSA_ILi8EEESH_EEENS5_IJSH_SD_EEEEEEEvNS4_8identityES11_S1B_vS1C_EENS_8epilogue10collective18CollectiveEpilogueINS1E_23Sm100TmaWarpSpecializedILi3ELi2ELi16ELb1ELb0EEEJSI_NS5_IJNST_ISG_SD_EENST_ISH_SD_EEEEESJ_SK_SJ_SK_NS1E_6fusion15FusionCallbacksIS1I_NS1M_17LinearCombinationISJ_fSJ_fLNS_15FloatRoundStyleE2EEESI_S1L_JEEENS4_5SM1004TMEM4LOAD26SM100_TMEM_LOAD_16dp256b4xENS4_13SM90_TMA_LOADES1B_NS4_17SM75_U32x4_LDSM_NENS4_14SM90_TMA_STOREES1B_NS4_17SM90_U32x4_STSM_NENS4_39AutoVectorizingCopyWithAssumedAlignmentILi128EEEEEEvvEEEEvNT_6ParamsE --------------------------
	.section	.nv.constant0._ZN7cutlass13device_kernelINS_4gemm6kernel13GemmUniversalIN4cute5tupleIJiiiiEEENS1_10collective13CollectiveMmaINS1_35MainloopSm100TmaUmmaWarpSpecializedILi26ELi2ELi4ENS5_IJNS4_1CILi2EEENSA_ILi4EEENSA_ILi1EEEEEEEENS5_IJNSA_ILi64EEESG_NSA_ILi32EEEEEENS_6half_tENS5_IJlSD_lEEESJ_SK_NS4_8TiledMMAINS4_8MMA_AtomIJNS4_20SM100_MMA_F16BF16_SSISJ_SJ_fLi64ELi64ELNS4_4UMMA5MajorE0ELSP_0ELNSO_7ScaleInE0ELSQ_0EEEEEENS4_6LayoutINS5_IJSD_SD_SD_EEENS5_IJNSA_ILi0EEESV_SV_EEEEENS5_IJNS4_10UnderscoreESY_SY_EEEEENS4_23SM90_TMA_LOAD_MULTICASTENS4_14ComposedLayoutINS4_7SwizzleILi2ELi4ELi3EEENS4_18smem_ptr_flag_bitsILi16EEENST_INS5_IJNSA_ILi8EEESH_EEENS5_IJSH_SD_EEEEEEEvNS4_8identityES11_S1B_vS1C_EENS_8epilogue10collective18CollectiveEpilogueINS1E_23Sm100TmaWarpSpecializedILi3ELi2ELi16ELb1ELb0EEEJSI_NS5_IJNST_ISG_SD_EENST_ISH_SD_EEEEESJ_SK_SJ_SK_NS1E_6fusion15FusionCallbacksIS1I_NS1M_17LinearCombinationISJ_fSJ_fLNS_15FloatRoundStyleE2EEESI_S1L_JEEENS4_5SM1004TMEM4LOAD26SM100_TMEM_LOAD_16dp256b4xENS4_13SM90_TMA_LOADES1B_NS4_17SM75_U32x4_LDSM_NENS4_14SM90_TMA_STOREES1B_NS4_17SM90_U32x4_STSM_NENS4_39AutoVectorizingCopyWithAssumedAlignmentILi128EEEEEEvvEEEEvNT_6ParamsE,"a",@progbits
	.sectionflags	@""
	.align	4
.nv.constant0._ZN7cutlass13device_kernelINS_4gemm6kernel13GemmUniversalIN4cute5tupleIJiiiiEEENS1_10collective13CollectiveMmaINS1_35MainloopSm100TmaUmmaWarpSpecializedILi26ELi2ELi4ENS5_IJNS4_1CILi2EEENSA_ILi4EEENSA_ILi1EEEEEEEENS5_IJNSA_ILi64EEESG_NSA_ILi32EEEEEENS_6half_tENS5_IJlSD_lEEESJ_SK_NS4_8TiledMMAINS4_8MMA_AtomIJNS4_20SM100_MMA_F16BF16_SSISJ_SJ_fLi64ELi64ELNS4_4UMMA5MajorE0ELSP_0ELNSO_7ScaleInE0ELSQ_0EEEEEENS4_6LayoutINS5_IJSD_SD_SD_EEENS5_IJNSA_ILi0EEESV_SV_EEEEENS5_IJNS4_10UnderscoreESY_SY_EEEEENS4_23SM90_TMA_LOAD_MULTICASTENS4_14ComposedLayoutINS4_7SwizzleILi2ELi4ELi3EEENS4_18smem_ptr_flag_bitsILi16EEENST_INS5_IJNSA_ILi8EEESH_EEENS5_IJSH_SD_EEEEEEEvNS4_8identityES11_S1B_vS1C_EENS_8epilogue10collective18CollectiveEpilogueINS1E_23Sm100TmaWarpSpecializedILi3ELi2ELi16ELb1ELb0EEEJSI_NS5_IJNST_ISG_SD_EENST_ISH_SD_EEEEESJ_SK_SJ_SK_NS1E_6fusion15FusionCallbacksIS1I_NS1M_17LinearCombinationISJ_fSJ_fLNS_15FloatRoundStyleE2EEESI_S1L_JEEENS4_5SM1004TMEM4LOAD26SM100_TMEM_LOAD_16dp256b4xENS4_13SM90_TMA_LOADES1B_NS4_17SM75_U32x4_LDSM_NENS4_14SM90_TMA_STOREES1B_NS4_17SM90_U32x4_STSM_NENS4_39AutoVectorizingCopyWithAssumedAlignmentILi128EEEEEEvvEEEEvNT_6ParamsE:
	.zero		2944


//--------------------- SYMBOLS --------------------------

	.type		.nv.reservedSmem.offset0,@object
	.size		.nv.reservedSmem.offset0,0x4
	.type		.nv.reservedSmem.cap,@object
	.size		.nv.reservedSmem.cap,0x4
	.type		__assertfail,@function
